	.headerflags	@"EF_CUDA_TEXMODE_UNIFIED EF_CUDA_64BIT_ADDRESS EF_CUDA_ACCELERATORS EF_CUDA_SM90 EF_CUDA_VIRTUAL_SM(EF_CUDA_SM90)"
	.elftype	@"ET_EXEC"


//--------------------- .nv.info                  --------------------------
	.section	.nv.info,"",@"SHT_CUDA_INFO"
	.align	4


	//----- nvinfo : EIATTR_REGCOUNT
	.align		4
        /*0000*/ 	.byte	0x04, 0x2f
        /*0002*/ 	.short	(.L_3 - .L_2)
	.align		4
.L_2:
        /*0004*/ 	.word	index@(triton_poi_fused_cat_48)
        /*0008*/ 	.word	0x00000040


	//----- nvinfo : EIATTR_MIN_STACK_SIZE
	.align		4
.L_3:
        /*000c*/ 	.byte	0x04, 0x12
        /*000e*/ 	.short	(.L_5 - .L_4)
	.align		4
.L_4:
        /*0010*/ 	.word	index@(triton_poi_fused_cat_48)
        /*0014*/ 	.word	0x00000000


	//----- nvinfo : EIATTR_FRAME_SIZE
	.align		4
.L_5:
        /*0018*/ 	.byte	0x04, 0x11
        /*001a*/ 	.short	(.L_7 - .L_6)
	.align		4
.L_6:
        /*001c*/ 	.word	index@(triton_poi_fused_cat_48)
        /*0020*/ 	.word	0x00000000


	//----- nvinfo : EIATTR_MIN_STACK_SIZE
	.align		4
.L_7:
        /*0024*/ 	.byte	0x04, 0x12
        /*0026*/ 	.short	(.L_9 - .L_8)
	.align		4
.L_8:
        /*0028*/ 	.word	index@(triton_poi_fused_cat_48)
        /*002c*/ 	.word	0x00000000
.L_9:


//--------------------- .nv.info.triton_poi_fused_cat_48 --------------------------
	.section	.nv.info.triton_poi_fused_cat_48,"",@"SHT_CUDA_INFO"
	.sectionflags	@""
	.align	4


	//----- nvinfo : EIATTR_CUDA_API_VERSION
	.align		4
        /*0000*/ 	.byte	0x04, 0x37
        /*0002*/ 	.short	(.L_11 - .L_10)
.L_10:
        /*0004*/ 	.word	0x0000007c


	//----- nvinfo : EIATTR_KPARAM_INFO
	.align		4
.L_11:
        /*0008*/ 	.byte	0x04, 0x17
        /*000a*/ 	.short	(.L_13 - .L_12)
.L_12:
        /*000c*/ 	.word	0x00000000
        /*0010*/ 	.short	0x0029
        /*0012*/ 	.short	0x0148
        /*0014*/ 	.byte	0x00, 0xf0, 0x11, 0x00


	//----- nvinfo : EIATTR_KPARAM_INFO
	.align		4
.L_13:
        /*0018*/ 	.byte	0x04, 0x17
        /*001a*/ 	.short	(.L_15 - .L_14)
.L_14:
        /*001c*/ 	.word	0x00000000
        /*0020*/ 	.short	0x0028
        /*0022*/ 	.short	0x0140
        /*0024*/ 	.byte	0x00, 0xf4, 0x21, 0x00


	//----- nvinfo : EIATTR_KPARAM_INFO
	.align		4
.L_15:
        /*0028*/ 	.byte	0x04, 0x17
        /*002a*/ 	.short	(.L_17 - .L_16)
.L_16:
        /*002c*/ 	.word	0x00000000
        /*0030*/ 	.short	0x0027
        /*0032*/ 	.short	0x0138
        /*0034*/ 	.byte	0x00, 0xf4, 0x21, 0x00


	//----- nvinfo : EIATTR_KPARAM_INFO
	.align		4
.L_17:
        /*0038*/ 	.byte	0x04, 0x17
        /*003a*/ 	.short	(.L_19 - .L_18)
.L_18:
        /*003c*/ 	.word	0x00000000
        /*0040*/ 	.short	0x0026
        /*0042*/ 	.short	0x0130
        /*0044*/ 	.byte	0x00, 0xf4, 0x21, 0x00


	//----- nvinfo : EIATTR_KPARAM_INFO
	.align		4
.L_19:
        /*0048*/ 	.byte	0x04, 0x17
        /*004a*/ 	.short	(.L_21 - .L_20)
.L_20:
        /*004c*/ 	.word	0x00000000
        /*0050*/ 	.short	0x0025
        /*0052*/ 	.short	0x0128
        /*0054*/ 	.byte	0x00, 0xf4, 0x21, 0x00


	//----- nvinfo : EIATTR_KPARAM_INFO
	.align		4
.L_21:
        /*0058*/ 	.byte	0x04, 0x17
        /*005a*/ 	.short	(.L_23 - .L_22)
.L_22:
        /*005c*/ 	.word	0x00000000
        /*0060*/ 	.short	0x0024
        /*0062*/ 	.short	0x0120
        /*0064*/ 	.byte	0x00, 0xf4, 0x21, 0x00


	//----- nvinfo : EIATTR_KPARAM_INFO
	.align		4
.L_23:
        /*0068*/ 	.byte	0x04, 0x17
        /*006a*/ 	.short	(.L_25 - .L_24)
.L_24:
        /*006c*/ 	.word	0x00000000
        /*0070*/ 	.short	0x0023
        /*0072*/ 	.short	0x0118
        /*0074*/ 	.byte	0x00, 0xf4, 0x21, 0x00


	//----- nvinfo : EIATTR_KPARAM_INFO
	.align		4
.L_25:
        /*0078*/ 	.byte	0x04, 0x17
        /*007a*/ 	.short	(.L_27 - .L_26)
.L_26:
        /*007c*/ 	.word	0x00000000
        /*0080*/ 	.short	0x0022
        /*0082*/ 	.short	0x0110
        /*0084*/ 	.byte	0x00, 0xf4, 0x21, 0x00


	//----- nvinfo : EIATTR_KPARAM_INFO
	.align		4
.L_27:
        /*0088*/ 	.byte	0x04, 0x17
        /*008a*/ 	.short	(.L_29 - .L_28)
.L_28:
        /*008c*/ 	.word	0x00000000
        /*0090*/ 	.short	0x0021
        /*0092*/ 	.short	0x0108
        /*0094*/ 	.byte	0x00, 0xf4, 0x21, 0x00


	//----- nvinfo : EIATTR_KPARAM_INFO
	.align		4
.L_29:
        /*0098*/ 	.byte	0x04, 0x17
        /*009a*/ 	.short	(.L_31 - .L_30)
.L_30:
        /*009c*/ 	.word	0x00000000
        /*00a0*/ 	.short	0x0020
        /*00a2*/ 	.short	0x0100
        /*00a4*/ 	.byte	0x00, 0xf4, 0x21, 0x00


	//----- nvinfo : EIATTR_KPARAM_INFO
	.align		4
.L_31:
        /*00a8*/ 	.byte	0x04, 0x17
        /*00aa*/ 	.short	(.L_33 - .L_32)
.L_32:
        /*00ac*/ 	.word	0x00000000
        /*00b0*/ 	.short	0x001f
        /*00b2*/ 	.short	0x00f8
        /*00b4*/ 	.byte	0x00, 0xf4, 0x21, 0x00


	//----- nvinfo : EIATTR_KPARAM_INFO
	.align		4
.L_33:
        /*00b8*/ 	.byte	0x04, 0x17
        /*00ba*/ 	.short	(.L_35 - .L_34)
.L_34:
        /*00bc*/ 	.word	0x00000000
        /*00c0*/ 	.short	0x001e
        /*00c2*/ 	.short	0x00f0
        /*00c4*/ 	.byte	0x00, 0xf4, 0x21, 0x00


	//----- nvinfo : EIATTR_KPARAM_INFO
	.align		4
.L_35:
        /*00c8*/ 	.byte	0x04, 0x17
        /*00ca*/ 	.short	(.L_37 - .L_36)
.L_36:
        /*00cc*/ 	.word	0x00000000
        /*00d0*/ 	.short	0x001d
        /*00d2*/ 	.short	0x00e8
        /*00d4*/ 	.byte	0x00, 0xf4, 0x21, 0x00


	//----- nvinfo : EIATTR_KPARAM_INFO
	.align		4
.L_37:
        /*00d8*/ 	.byte	0x04, 0x17
        /*00da*/ 	.short	(.L_39 - .L_38)
.L_38:
        /*00dc*/ 	.word	0x00000000
        /*00e0*/ 	.short	0x001c
        /*00e2*/ 	.short	0x00e0
        /*00e4*/ 	.byte	0x00, 0xf4, 0x21, 0x00


	//----- nvinfo : EIATTR_KPARAM_INFO
	.align		4
.L_39:
        /*00e8*/ 	.byte	0x04, 0x17
        /*00ea*/ 	.short	(.L_41 - .L_40)
.L_40:
        /*00ec*/ 	.word	0x00000000
        /*00f0*/ 	.short	0x001b
        /*00f2*/ 	.short	0x00d8
        /*00f4*/ 	.byte	0x00, 0xf4, 0x21, 0x00


	//----- nvinfo : EIATTR_KPARAM_INFO
	.align		4
.L_41:
        /*00f8*/ 	.byte	0x04, 0x17
        /*00fa*/ 	.short	(.L_43 - .L_42)
.L_42:
        /*00fc*/ 	.word	0x00000000
        /*0100*/ 	.short	0x001a
        /*0102*/ 	.short	0x00d0
        /*0104*/ 	.byte	0x00, 0xf4, 0x21, 0x00


	//----- nvinfo : EIATTR_KPARAM_INFO
	.align		4
.L_43:
        /*0108*/ 	.byte	0x04, 0x17
        /*010a*/ 	.short	(.L_45 - .L_44)
.L_44:
        /*010c*/ 	.word	0x00000000
        /*0110*/ 	.short	0x0019
        /*0112*/ 	.short	0x00c8
        /*0114*/ 	.byte	0x00, 0xf4, 0x21, 0x00


	//----- nvinfo : EIATTR_KPARAM_INFO
	.align		4
.L_45:
        /*0118*/ 	.byte	0x04, 0x17
        /*011a*/ 	.short	(.L_47 - .L_46)
.L_46:
        /*011c*/ 	.word	0x00000000
        /*0120*/ 	.short	0x0018
        /*0122*/ 	.short	0x00c0
        /*0124*/ 	.byte	0x00, 0xf4, 0x21, 0x00


	//----- nvinfo : EIATTR_KPARAM_INFO
	.align		4
.L_47:
        /*0128*/ 	.byte	0x04, 0x17
        /*012a*/ 	.short	(.L_49 - .L_48)
.L_48:
        /*012c*/ 	.word	0x00000000
        /*0130*/ 	.short	0x0017
        /*0132*/ 	.short	0x00b8
        /*0134*/ 	.byte	0x00, 0xf4, 0x21, 0x00


	//----- nvinfo : EIATTR_KPARAM_INFO
	.align		4
.L_49:
        /*0138*/ 	.byte	0x04, 0x17
        /*013a*/ 	.short	(.L_51 - .L_50)
.L_50:
        /*013c*/ 	.word	0x00000000
        /*0140*/ 	.short	0x0016
        /*0142*/ 	.short	0x00b0
        /*0144*/ 	.byte	0x00, 0xf4, 0x21, 0x00


	//----- nvinfo : EIATTR_KPARAM_INFO
	.align		4
.L_51:
        /*0148*/ 	.byte	0x04, 0x17
        /*014a*/ 	.short	(.L_53 - .L_52)
.L_52:
        /*014c*/ 	.word	0x00000000
        /*0150*/ 	.short	0x0015
        /*0152*/ 	.short	0x00a8
        /*0154*/ 	.byte	0x00, 0xf4, 0x21, 0x00


	//----- nvinfo : EIATTR_KPARAM_INFO
	.align		4
.L_53:
        /*0158*/ 	.byte	0x04, 0x17
        /*015a*/ 	.short	(.L_55 - .L_54)
.L_54:
        /*015c*/ 	.word	0x00000000
        /*0160*/ 	.short	0x0014
        /*0162*/ 	.short	0x00a0
        /*0164*/ 	.byte	0x00, 0xf4, 0x21, 0x00


	//----- nvinfo : EIATTR_KPARAM_INFO
	.align		4
.L_55:
        /*0168*/ 	.byte	0x04, 0x17
        /*016a*/ 	.short	(.L_57 - .L_56)
.L_56:
        /*016c*/ 	.word	0x00000000
        /*0170*/ 	.short	0x0013
        /*0172*/ 	.short	0x0098
        /*0174*/ 	.byte	0x00, 0xf4, 0x21, 0x00


	//----- nvinfo : EIATTR_KPARAM_INFO
	.align		4
.L_57:
        /*0178*/ 	.byte	0x04, 0x17
        /*017a*/ 	.short	(.L_59 - .L_58)
.L_58:
        /*017c*/ 	.word	0x00000000
        /*0180*/ 	.short	0x0012
        /*0182*/ 	.short	0x0090
        /*0184*/ 	.byte	0x00, 0xf4, 0x21, 0x00


	//----- nvinfo : EIATTR_KPARAM_INFO
	.align		4
.L_59:
        /*0188*/ 	.byte	0x04, 0x17
        /*018a*/ 	.short	(.L_61 - .L_60)
.L_60:
        /*018c*/ 	.word	0x00000000
        /*0190*/ 	.short	0x0011
        /*0192*/ 	.short	0x0088
        /*0194*/ 	.byte	0x00, 0xf4, 0x21, 0x00


	//----- nvinfo : EIATTR_KPARAM_INFO
	.align		4
.L_61:
        /*0198*/ 	.byte	0x04, 0x17
        /*019a*/ 	.short	(.L_63 - .L_62)
.L_62:
        /*019c*/ 	.word	0x00000000
        /*01a0*/ 	.short	0x0010
        /*01a2*/ 	.short	0x0080
        /*01a4*/ 	.byte	0x00, 0xf4, 0x21, 0x00


	//----- nvinfo : EIATTR_KPARAM_INFO
	.align		4
.L_63:
        /*01a8*/ 	.byte	0x04, 0x17
        /*01aa*/ 	.short	(.L_65 - .L_64)
.L_64:
        /*01ac*/ 	.word	0x00000000
        /*01b0*/ 	.short	0x000f
        /*01b2*/ 	.short	0x0078
        /*01b4*/ 	.byte	0x00, 0xf4, 0x21, 0x00


	//----- nvinfo : EIATTR_KPARAM_INFO
	.align		4
.L_65:
        /*01b8*/ 	.byte	0x04, 0x17
        /*01ba*/ 	.short	(.L_67 - .L_66)
.L_66:
        /*01bc*/ 	.word	0x00000000
        /*01c0*/ 	.short	0x000e
        /*01c2*/ 	.short	0x0070
        /*01c4*/ 	.byte	0x00, 0xf4, 0x21, 0x00


	//----- nvinfo : EIATTR_KPARAM_INFO
	.align		4
.L_67:
        /*01c8*/ 	.byte	0x04, 0x17
        /*01ca*/ 	.short	(.L_69 - .L_68)
.L_68:
        /*01cc*/ 	.word	0x00000000
        /*01d0*/ 	.short	0x000d
        /*01d2*/ 	.short	0x0068
        /*01d4*/ 	.byte	0x00, 0xf4, 0x21, 0x00


	//----- nvinfo : EIATTR_KPARAM_INFO
	.align		4
.L_69:
        /*01d8*/ 	.byte	0x04, 0x17
        /*01da*/ 	.short	(.L_71 - .L_70)
.L_70:
        /*01dc*/ 	.word	0x00000000
        /*01e0*/ 	.short	0x000c
        /*01e2*/ 	.short	0x0060
        /*01e4*/ 	.byte	0x00, 0xf4, 0x21, 0x00


	//----- nvinfo : EIATTR_KPARAM_INFO
	.align		4
.L_71:
        /*01e8*/ 	.byte	0x04, 0x17
        /*01ea*/ 	.short	(.L_73 - .L_72)
.L_72:
        /*01ec*/ 	.word	0x00000000
        /*01f0*/ 	.short	0x000b
        /*01f2*/ 	.short	0x0058
        /*01f4*/ 	.byte	0x00, 0xf4, 0x21, 0x00


	//----- nvinfo : EIATTR_KPARAM_INFO
	.align		4
.L_73:
        /*01f8*/ 	.byte	0x04, 0x17
        /*01fa*/ 	.short	(.L_75 - .L_74)
.L_74:
        /*01fc*/ 	.word	0x00000000
        /*0200*/ 	.short	0x000a
        /*0202*/ 	.short	0x0050
        /*0204*/ 	.byte	0x00, 0xf4, 0x21, 0x00


	//----- nvinfo : EIATTR_KPARAM_INFO
	.align		4
.L_75:
        /*0208*/ 	.byte	0x04, 0x17
        /*020a*/ 	.short	(.L_77 - .L_76)
.L_76:
        /*020c*/ 	.word	0x00000000
        /*0210*/ 	.short	0x0009
        /*0212*/ 	.short	0x0048
        /*0214*/ 	.byte	0x00, 0xf4, 0x21, 0x00


	//----- nvinfo : EIATTR_KPARAM_INFO
	.align		4
.L_77:
        /*0218*/ 	.byte	0x04, 0x17
        /*021a*/ 	.short	(.L_79 - .L_78)
.L_78:
        /*021c*/ 	.word	0x00000000
        /*0220*/ 	.short	0x0008
        /*0222*/ 	.short	0x0040
        /*0224*/ 	.byte	0x00, 0xf4, 0x21, 0x00


	//----- nvinfo : EIATTR_KPARAM_INFO
	.align		4
.L_79:
        /*0228*/ 	.byte	0x04, 0x17
        /*022a*/ 	.short	(.L_81 - .L_80)
.L_80:
        /*022c*/ 	.word	0x00000000
        /*0230*/ 	.short	0x0007
        /*0232*/ 	.short	0x0038
        /*0234*/ 	.byte	0x00, 0xf4, 0x21, 0x00


	//----- nvinfo : EIATTR_KPARAM_INFO
	.align		4
.L_81:
        /*0238*/ 	.byte	0x04, 0x17
        /*023a*/ 	.short	(.L_83 - .L_82)
.L_82:
        /*023c*/ 	.word	0x00000000
        /*0240*/ 	.short	0x0006
        /*0242*/ 	.short	0x0030
        /*0244*/ 	.byte	0x00, 0xf4, 0x21, 0x00


	//----- nvinfo : EIATTR_KPARAM_INFO
	.align		4
.L_83:
        /*0248*/ 	.byte	0x04, 0x17
        /*024a*/ 	.short	(.L_85 - .L_84)
.L_84:
        /*024c*/ 	.word	0x00000000
        /*0250*/ 	.short	0x0005
        /*0252*/ 	.short	0x0028
        /*0254*/ 	.byte	0x00, 0xf4, 0x21, 0x00


	//----- nvinfo : EIATTR_KPARAM_INFO
	.align		4
.L_85:
        /*0258*/ 	.byte	0x04, 0x17
        /*025a*/ 	.short	(.L_87 - .L_86)
.L_86:
        /*025c*/ 	.word	0x00000000
        /*0260*/ 	.short	0x0004
        /*0262*/ 	.short	0x0020
        /*0264*/ 	.byte	0x00, 0xf4, 0x21, 0x00


	//----- nvinfo : EIATTR_KPARAM_INFO
	.align		4
.L_87:
        /*0268*/ 	.byte	0x04, 0x17
        /*026a*/ 	.short	(.L_89 - .L_88)
.L_88:
        /*026c*/ 	.word	0x00000000
        /*0270*/ 	.short	0x0003
        /*0272*/ 	.short	0x0018
        /*0274*/ 	.byte	0x00, 0xf4, 0x21, 0x00


	//----- nvinfo : EIATTR_KPARAM_INFO
	.align		4
.L_89:
        /*0278*/ 	.byte	0x04, 0x17
        /*027a*/ 	.short	(.L_91 - .L_90)
.L_90:
        /*027c*/ 	.word	0x00000000
        /*0280*/ 	.short	0x0002
        /*0282*/ 	.short	0x0010
        /*0284*/ 	.byte	0x00, 0xf4, 0x21, 0x00


	//----- nvinfo : EIATTR_KPARAM_INFO
	.align		4
.L_91:
        /*0288*/ 	.byte	0x04, 0x17
        /*028a*/ 	.short	(.L_93 - .L_92)
.L_92:
        /*028c*/ 	.word	0x00000000
        /*0290*/ 	.short	0x0001
        /*0292*/ 	.short	0x0008
        /*0294*/ 	.byte	0x00, 0xf4, 0x21, 0x00


	//----- nvinfo : EIATTR_KPARAM_INFO
	.align		4
.L_93:
        /*0298*/ 	.byte	0x04, 0x17
        /*029a*/ 	.short	(.L_95 - .L_94)
.L_94:
        /*029c*/ 	.word	0x00000000
        /*02a0*/ 	.short	0x0000
        /*02a2*/ 	.short	0x0000
        /*02a4*/ 	.byte	0x00, 0xf4, 0x21, 0x00


	//----- nvinfo : EIATTR_SPARSE_MMA_MASK
	.align		4
.L_95:
        /*02a8*/ 	.byte	0x03, 0x50
        /*02aa*/ 	.short	0x0000


	//----- nvinfo : EIATTR_MAXREG_COUNT
	.align		4
        /*02ac*/ 	.byte	0x03, 0x1b
        /*02ae*/ 	.short	0x00ff


	//----- nvinfo : EIATTR_EXIT_INSTR_OFFSETS
	.align		4
        /*02b0*/ 	.byte	0x04, 0x1c
        /*02b2*/ 	.short	(.L_97 - .L_96)


	//   ....[0]....
.L_96:
        /*02b4*/ 	.word	0x000025b0


	//----- nvinfo : EIATTR_REQNTID
	.align		4
.L_97:
        /*02b8*/ 	.byte	0x04, 0x10
        /*02ba*/ 	.short	(.L_99 - .L_98)
.L_98:
        /*02bc*/ 	.word	0x00000080
        /*02c0*/ 	.word	0x00000001
        /*02c4*/ 	.word	0x00000001


	//----- nvinfo : EIATTR_CBANK_PARAM_SIZE
	.align		4
.L_99:
        /*02c8*/ 	.byte	0x03, 0x19
        /*02ca*/ 	.short	0x014c


	//----- nvinfo : EIATTR_PARAM_CBANK
	.align		4
        /*02cc*/ 	.byte	0x04, 0x0a
        /*02ce*/ 	.short	(.L_101 - .L_100)
	.align		4
.L_100:
        /*02d0*/ 	.word	index@(.nv.constant0.triton_poi_fused_cat_48)
        /*02d4*/ 	.short	0x0210
        /*02d6*/ 	.short	0x014c


	//----- nvinfo : EIATTR_SW_WAR
	.align		4
.L_101:
        /*02d8*/ 	.byte	0x04, 0x36
        /*02da*/ 	.short	(.L_103 - .L_102)
.L_102:
        /*02dc*/ 	.word	0x00000008
.L_103:


//--------------------- .nv.callgraph             --------------------------
	.section	.nv.callgraph,"",@"SHT_CUDA_CALLGRAPH"
	.align	4
	.sectionentsize	8
	.align		4
        /*0000*/ 	.word	0x00000000
	.align		4
        /*0004*/ 	.word	0xffffffff
	.align		4
        /*0008*/ 	.word	0x00000000
	.align		4
        /*000c*/ 	.word	0xfffffffe
	.align		4
        /*0010*/ 	.word	0x00000000
	.align		4
        /*0014*/ 	.word	0xfffffffd
	.align		4
        /*0018*/ 	.word	0x00000000
	.align		4
        /*001c*/ 	.word	0xfffffffc


//--------------------- .nv.constant4             --------------------------
	.section	.nv.constant4,"a",@progbits
	.align	8
	.align		8
.nv.constant4:
        /*0000*/ 	.dword	_$_str
	.align		8
        /*0008*/ 	.dword	_$_str_$_2


//--------------------- .text.triton_poi_fused_cat_48 --------------------------
	.section	.text.triton_poi_fused_cat_48,"ax",@progbits
	.align	128
        .global         triton_poi_fused_cat_48
        .type           triton_poi_fused_cat_48,@function
        .size           triton_poi_fused_cat_48,(.L_x_1 - triton_poi_fused_cat_48)
        .other          triton_poi_fused_cat_48,@"STO_CUDA_ENTRY STV_DEFAULT"
triton_poi_fused_cat_48:
.text.triton_poi_fused_cat_48:
[----:B------:R-:W-:Y:S01]  /*0000*/  LDC R1, c[0x0][0x28] ;  /* 0x00000a00ff017b82 */ /* 0x000fe20000000800 */
[----:B------:R-:W1:Y:S07]  /*0010*/  S2R R0, SR_TID.X ;  /* 0x0000000000007919 */ /* 0x000e6e0000002100 */
[----:B------:R-:W2:Y:S01]  /*0020*/  LDC.64 R6, c[0x0][0x2c0] ;  /* 0x0000b000ff067b82 */ /* 0x000ea20000000a00 */
[----:B------:R-:W-:Y:S01]  /*0030*/  ULDC.64 UR4, c[0x0][0x208] ;  /* 0x0000820000047ab9 */ /* 0x000fe20000000a00 */
[----:B------:R-:W3:Y:S06]  /*0040*/  S2R R5, SR_CTAID.X ;  /* 0x0000000000057919 */ /* 0x000eec0000002500 */
[----:B------:R-:W4:Y:S08]  /*0050*/  LDC.64 R10, c[0x0][0x2e8] ;  /* 0x0000ba00ff0a7b82 */ /* 0x000f300000000a00 */
[----:B------:R-:W5:Y:S01]  /*0060*/  LDC.64 R8, c[0x0][0x338] ;  /* 0x0000ce00ff087b82 */ /* 0x000f620000000a00 */
[----:B------:R-:W-:-:S07]  /*0070*/  CS2R R48, SRZ ;  /* 0x0000000000307805 */ /* 0x000fce000001ff00 */
[----:B------:R-:W4:Y:S01]  /*0080*/  LDC.64 R12, c[0x0][0x310] ;  /* 0x0000c400ff0c7b82 */ /* 0x000f220000000a00 */
[----:B------:R-:W-:Y:S02]  /*0090*/  CS2R R34, SRZ ;  /* 0x0000000000227805 */ /* 0x000fe4000001ff00 */
[----:B------:R-:W-:Y:S01]  /*00a0*/  CS2R R32, SRZ ;  /* 0x0000000000207805 */ /* 0x000fe2000001ff00 */
[----:B------:R-:W-:Y:S01]  /*00b0*/  ULDC.64 UR6, c[0x0][0x2b0] ;  /* 0x0000ac0000067ab9 */ /* 0x000fe20000000a00 */
[----:B------:R-:W-:Y:S01]  /*00c0*/  ULDC.64 UR10, c[0x0][0x328] ;  /* 0x0000ca00000a7ab9 */ /* 0x000fe20000000a00 */
[----:B------:R-:W-:Y:S01]  /*00d0*/  ULDC.64 UR8, c[0x0][0x300] ;  /* 0x0000c00000087ab9 */ /* 0x000fe20000000a00 */
[----:B-1----:R-:W-:Y:S01]  /*00e0*/  IMAD.SHL.U32 R0, R0, 0x2, RZ ;  /* 0x0000000200007824 */ /* 0x002fe200078e00ff */
[----:B------:R-:W1:Y:S04]  /*00f0*/  LDC.64 R46, c[0x0][0x330] ;  /* 0x0000cc00ff2e7b82 */ /* 0x000e680000000a00 */
[----:B------:R-:W-:-:S04]  /*0100*/  LOP3.LUT R0, R0, 0xfe, RZ, 0xc0, !PT ;  /* 0x000000fe00007812 */ /* 0x000fc800078ec0ff */
[----:B------:R-:W1:Y:S01]  /*0110*/  LDC.64 R22, c[0x0][0x348] ;  /* 0x0000d200ff167b82 */ /* 0x000e620000000a00 */
[----:B---3--:R-:W-:-:S05]  /*0120*/  IMAD R4, R5, 0x100, R0 ;  /* 0x0000010005047824 */ /* 0x008fca00078e0200 */
[----:B------:R-:W-:Y:S02]  /*0130*/  SHF.R.S32.HI R3, RZ, 0x1f, R4 ;  /* 0x0000001fff037819 */ /* 0x000fe40000011404 */
[----:B------:R-:W3:Y:S02]  /*0140*/  LDC.64 R50, c[0x0][0x340] ;  /* 0x0000d000ff327b82 */ /* 0x000ee40000000a00 */
[----:B------:R-:W-:Y:S02]  /*0150*/  LEA.HI R0, R3, R4, RZ, 0x8 ;  /* 0x0000000403007211 */ /* 0x000fe400078f40ff */
[----:B------:R-:W-:Y:S02]  /*0160*/  CS2R R2, SRZ ;  /* 0x0000000000027805 */ /* 0x000fe4000001ff00 */
[----:B------:R-:W-:Y:S02]  /*0170*/  LOP3.LUT R53, R0, 0xffffff00, RZ, 0xc0, !PT ;  /* 0xffffff0000357812 */ /* 0x000fe400078ec0ff */
[----:B------:R-:W1:Y:S03]  /*0180*/  LDC.64 R42, c[0x0][0x2d0] ;  /* 0x0000b400ff2a7b82 */ /* 0x000e660000000a00 */
[----:B------:R-:W-:-:S04]  /*0190*/  IMAD.IADD R53, R4, 0x1, -R53 ;  /* 0x0000000104357824 */ /* 0x000fc800078e0a35 */
[C---:B--2---:R-:W-:Y:S01]  /*01a0*/  IMAD.WIDE R6, R53.reuse, 0x4, R6 ;  /* 0x0000000435067825 */ /* 0x044fe200078e0206 */
[C---:B------:R-:W-:Y:S02]  /*01b0*/  LOP3.LUT R19, R53.reuse, 0xffffffe0, RZ, 0xc0, !PT ;  /* 0xffffffe035137812 */ /* 0x040fe400078ec0ff */
[----:B------:R-:W-:Y:S02]  /*01c0*/  CS2R R36, SRZ ;  /* 0x0000000000247805 */ /* 0x000fe4000001ff00 */
[----:B------:R-:W-:Y:S02]  /*01d0*/  ISETP.GT.AND P2, PT, R53, 0xdf, PT ;  /* 0x000000df3500780c */ /* 0x000fe40003f44270 */
[----:B------:R-:W-:Y:S02]  /*01e0*/  CS2R R38, SRZ ;  /* 0x0000000000267805 */ /* 0x000fe4000001ff00 */
[C---:B------:R-:W-:Y:S01]  /*01f0*/  ISETP.NE.AND P5, PT, R19.reuse, 0x80, PT ;  /* 0x000000801300780c */ /* 0x040fe20003fa5270 */
[----:B------:R-:W2:Y:S01]  /*0200*/  LDC.64 R24, c[0x0][0x308] ;  /* 0x0000c200ff187b82 */ /* 0x000ea20000000a00 */
[----:B------:R-:W-:-:S02]  /*0210*/  ISETP.NE.AND P4, PT, R19, 0xa0, PT ;  /* 0x000000a01300780c */ /* 0x000fc40003f85270 */
[----:B------:R-:W-:-:S05]  /*0220*/  CS2R R20, SRZ ;  /* 0x0000000000147805 */ /* 0x000fca000001ff00 */
[----:B------:R-:W1:Y:S04]  /*0230*/  LDC.64 R44, c[0x0][0x2c8] ;  /* 0x0000b200ff2c7b82 */ /* 0x000e680000000a00 */
[----:B------:R4:W2:Y:S01]  /*0240*/  @!P5 LDG.E.EL.64 R2, desc[UR4][R6.64+-0x200] ;  /* 0xfffe00040602d981 */ /* 0x0008a2000c2e1b00 */
[----:B-----5:R-:W-:Y:S01]  /*0250*/  IMAD.WIDE R8, R53, 0x4, R8 ;  /* 0x0000000435087825 */ /* 0x020fe200078e0208 */
[----:B------:R-:W-:Y:S02]  /*0260*/  ISETP.NE.AND P3, PT, R19, 0xc0, PT ;  /* 0x000000c01300780c */ /* 0x000fe40003f65270 */
[----:B------:R-:W5:Y:S02]  /*0270*/  LDC.64 R26, c[0x0][0x2e0] ;  /* 0x0000b800ff1a7b82 */ /* 0x000f640000000a00 */
[----:B------:R3:W2:Y:S01]  /*0280*/  @P2 LDG.E.EL.64 R34, desc[UR4][R8.64+-0x380] ;  /* 0xfffc800408222981 */ /* 0x0006a2000c2e1b00 */
[----:B------:R-:W-:Y:S01]  /*0290*/  SHF.R.S32.HI R15, RZ, 0x17, R5 ;  /* 0x00000017ff0f7819 */ /* 0x000fe20000011405 */
[----:B----4-:R-:W-:-:S03]  /*02a0*/  IMAD.WIDE R6, R53, 0x4, R10 ;  /* 0x0000000435067825 */ /* 0x010fc600078e020a */
[----:B------:R-:W-:Y:S02]  /*02b0*/  SGXT R15, R15, 0x1 ;  /* 0x000000010f0f781a */ /* 0x000fe40000000200 */
[----:B------:R4:W2:Y:S01]  /*02c0*/  @!P4 LDG.E.EL.64 R48, desc[UR4][R6.64+-0x280] ;  /* 0xfffd80040630c981 */ /* 0x0008a2000c2e1b00 */
[----:B0--3--:R-:W-:Y:S01]  /*02d0*/  IMAD.WIDE R8, R53, 0x4, R12 ;  /* 0x0000000435087825 */ /* 0x009fe200078e020c */
[----:B------:R-:W-:-:S04]  /*02e0*/  LEA.HI R5, R15, R4, RZ, 0x9 ;  /* 0x000000040f057211 */ /* 0x000fc800078f48ff */
[----:B------:R0:W3:Y:S01]  /*02f0*/  @!P3 LDG.E.EL.64 R32, desc[UR4][R8.64+-0x300] ;  /* 0xfffd00040820b981 */ /* 0x0000e2000c2e1b00 */
[----:B------:R-:W-:-:S04]  /*0300*/  SHF.R.S32.HI R10, RZ, 0x9, R5 ;  /* 0x00000009ff0a7819 */ /* 0x000fc80000011405 */
[----:B------:R-:W-:Y:S02]  /*0310*/  LEA.HI R11, R5, R10, RZ, 0x1 ;  /* 0x0000000a050b7211 */ /* 0x000fe400078f08ff */
[----:B------:R-:W-:Y:S02]  /*0320*/  SHF.R.S32.HI R5, RZ, 0x8, R0 ;  /* 0x00000008ff057819 */ /* 0x000fe40000011400 */
[----:B------:R-:W-:Y:S02]  /*0330*/  LOP3.LUT R11, R11, 0xfffffffe, RZ, 0xc0, !PT ;  /* 0xfffffffe0b0b7812 */ /* 0x000fe400078ec0ff */
[----:B------:R-:W-:Y:S02]  /*0340*/  LEA.HI R15, R15, R4, RZ, 0xa ;  /* 0x000000040f0f7211 */ /* 0x000fe400078f50ff */
[----:B------:R-:W-:Y:S01]  /*0350*/  LEA.HI R0, R0, R5, RZ, 0x1 ;  /* 0x0000000500007211 */ /* 0x000fe200078f08ff */
[----:B------:R-:W-:Y:S01]  /*0360*/  IMAD.IADD R11, R10, 0x1, -R11 ;  /* 0x000000010a0b7824 */ /* 0x000fe200078e0a0b */
[----:B----4-:R-:W-:-:S02]  /*0370*/  SHF.R.S32.HI R6, RZ, 0xa, R15 ;  /* 0x0000000aff067819 */ /* 0x010fc4000001140f */
[----:B------:R-:W-:-:S03]  /*0380*/  LOP3.LUT R0, R0, 0x7fffffe, RZ, 0xc0, !PT ;  /* 0x07fffffe00007812 */ /* 0x000fc600078ec0ff */
[----:B------:R-:W-:Y:S02]  /*0390*/  IMAD R11, R6, 0x3, R11 ;  /* 0x00000003060b7824 */ /* 0x000fe400078e020b */
[----:B------:R-:W-:-:S04]  /*03a0*/  IMAD.IADD R0, R5, 0x1, -R0 ;  /* 0x0000000105007824 */ /* 0x000fc800078e0a00 */
[----:B------:R-:W-:Y:S02]  /*03b0*/  IMAD R0, R11, 0x3, R0 ;  /* 0x000000030b007824 */ /* 0x000fe400078e0200 */
[----:B------:R-:W4:Y:S02]  /*03c0*/  LDC.64 R10, c[0x0][0x2b8] ;  /* 0x0000ae00ff0a7b82 */ /* 0x000f240000000a00 */
[----:B------:R-:W-:-:S05]  /*03d0*/  IMAD.SHL.U32 R18, R0, 0x20, RZ ;  /* 0x0000002000127824 */ /* 0x000fca00078e00ff */
[----:B------:R-:W-:Y:S02]  /*03e0*/  IADD3 R6, P0, R53, R18, RZ ;  /* 0x0000001235067210 */ /* 0x000fe40007f1e0ff */
[----:B------:R-:W-:-:S03]  /*03f0*/  SHF.R.S32.HI R0, RZ, 0x1f, R18 ;  /* 0x0000001fff007819 */ /* 0x000fc60000011412 */
[----:B------:R-:W-:Y:S01]  /*0400*/  IMAD.SHL.U32 R16, R6, 0x4, RZ ;  /* 0x0000000406107824 */ /* 0x000fe200078e00ff */
[----:B------:R-:W-:-:S04]  /*0410*/  LEA.HI.X.SX32 R5, R53, R0, 0x1, P0 ;  /* 0x0000000035057211 */ /* 0x000fc800000f0eff */
[----:B------:R-:W-:Y:S02]  /*0420*/  SHF.L.U64.HI R6, R6, 0x2, R5 ;  /* 0x0000000206067819 */ /* 0x000fe40000010205 */
[----:B0-----:R-:W-:Y:S02]  /*0430*/  IADD3 R8, P0, R16, UR6, RZ ;  /* 0x0000000610087c10 */ /* 0x001fe4000ff1e0ff */
[----:B------:R-:W-:Y:S02]  /*0440*/  IADD3 R12, P6, R16, UR10, RZ ;  /* 0x0000000a100c7c10 */ /* 0x000fe4000ffde0ff */
[----:B------:R-:W-:Y:S01]  /*0450*/  IADD3.X R9, R6, UR7, RZ, P0, !PT ;  /* 0x0000000706097c10 */ /* 0x000fe200087fe4ff */
[----:B----4-:R-:W-:Y:S01]  /*0460*/  IMAD.WIDE R10, R53, 0x4, R10 ;  /* 0x00000004350a7825 */ /* 0x010fe200078e020a */
[----:B------:R-:W-:Y:S02]  /*0470*/  CS2R R14, SRZ ;  /* 0x00000000000e7805 */ /* 0x000fe4000001ff00 */
[----:B------:R-:W-:-:S02]  /*0480*/  IADD3.X R13, R6, UR11, RZ, P6, !PT ;  /* 0x0000000b060d7c10 */ /* 0x000fc4000b7fe4ff */
[----:B------:R-:W-:Y:S01]  /*0490*/  CS2R R28, SRZ ;  /* 0x00000000001c7805 */ /* 0x000fe2000001ff00 */
[----:B-1----:R-:W-:Y:S01]  /*04a0*/  IMAD.WIDE R46, R53, 0x4, R46 ;  /* 0x00000004352e7825 */ /* 0x002fe200078e022e */
[----:B------:R0:W4:Y:S01]  /*04b0*/  @!P5 LDG.E.EL.64 R36, desc[UR4][R8.64+-0x200] ;  /* 0xfffe00040824d981 */ /* 0x000122000c2e1b00 */
[----:B------:R-:W-:-:S03]  /*04c0*/  ULDC.64 UR6, c[0x0][0x2d8] ;  /* 0x0000b60000067ab9 */ /* 0x000fc60000000a00 */
[----:B------:R1:W4:Y:S01]  /*04d0*/  @!P5 LDG.E.EL.64 R38, desc[UR4][R10.64+-0x200] ;  /* 0xfffe00040a26d981 */ /* 0x000322000c2e1b00 */
[C---:B------:R-:W-:Y:S02]  /*04e0*/  IMAD.WIDE R60, R53.reuse, 0x4, R22 ;  /* 0x00000004353c7825 */ /* 0x040fe400078e0216 */
[----:B------:R-:W2:Y:S01]  /*04f0*/  LDC.64 R22, c[0x0][0x320] ;  /* 0x0000c800ff167b82 */ /* 0x000ea20000000a00 */
[----:B------:R5:W4:Y:S01]  /*0500*/  @P2 LDG.E.EL.64 R14, desc[UR4][R12.64+-0x380] ;  /* 0xfffc80040c0e2981 */ /* 0x000b22000c2e1b00 */
[C---:B------:R-:W-:Y:S01]  /*0510*/  IMAD.WIDE R50, R53.reuse, 0x4, R50 ;  /* 0x0000000435327825 */ /* 0x040fe200078e0232 */
[----:B0-----:R-:W-:Y:S02]  /*0520*/  CS2R R8, SRZ ;  /* 0x0000000000087805 */ /* 0x001fe4000001ff00 */
[----:B------:R-:W4:Y:S01]  /*0530*/  @P2 LDG.E.EL.64 R20, desc[UR4][R46.64+-0x380] ;  /* 0xfffc80042e142981 */ /* 0x000f22000c2e1b00 */
[----:B------:R-:W-:Y:S01]  /*0540*/  IMAD.WIDE R58, R53, 0x4, R42 ;  /* 0x00000004353a7825 */ /* 0x000fe200078e022a */
[----:B-1----:R-:W-:-:S02]  /*0550*/  CS2R R10, SRZ ;  /* 0x00000000000a7805 */ /* 0x002fc4000001ff00 */
[----:B------:R-:W-:Y:S01]  /*0560*/  IADD3 R54, P0, R16, UR6, RZ ;  /* 0x0000000610367c10 */ /* 0x000fe2000ff1e0ff */
[----:B------:R0:W4:Y:S01]  /*0570*/  @P2 LDG.E.EL.64 R8, desc[UR4][R50.64+-0x380] ;  /* 0xfffc800432082981 */ /* 0x000122000c2e1b00 */
[----:B-----5:R-:W1:Y:S01]  /*0580*/  LDC.64 R12, c[0x0][0x318] ;  /* 0x0000c600ff0c7b82 */ /* 0x020e620000000a00 */
[----:B------:R-:W-:Y:S02]  /*0590*/  CS2R R30, SRZ ;  /* 0x00000000001e7805 */ /* 0x000fe4000001ff00 */
[----:B------:R2:W5:Y:S01]  /*05a0*/  @!P5 LDG.E.EL.64 R28, desc[UR4][R58.64+-0x200] ;  /* 0xfffe00043a1cd981 */ /* 0x000562000c2e1b00 */
[----:B------:R-:W-:Y:S02]  /*05b0*/  IADD3.X R55, R6, UR7, RZ, P0, !PT ;  /* 0x0000000706377c10 */ /* 0x000fe400087fe4ff */
[----:B------:R-:W-:Y:S01]  /*05c0*/  IADD3 R56, P1, R16, UR8, RZ ;  /* 0x0000000810387c10 */ /* 0x000fe2000ff3e0ff */
[----:B------:R-:W5:Y:S01]  /*05d0*/  @P2 LDG.E.EL.64 R10, desc[UR4][R60.64+-0x380] ;  /* 0xfffc80043c0a2981 */ /* 0x000f62000c2e1b00 */
[----:B------:R-:W-:Y:S01]  /*05e0*/  CS2R R42, SRZ ;  /* 0x00000000002a7805 */ /* 0x000fe2000001ff00 */
[----:B0-----:R-:W0:Y:S01]  /*05f0*/  LDC.64 R50, c[0x0][0x2f0] ;  /* 0x0000bc00ff327b82 */ /* 0x001e220000000a00 */
[----:B------:R-:W-:Y:S01]  /*0600*/  CS2R R46, SRZ ;  /* 0x00000000002e7805 */ /* 0x000fe2000001ff00 */
[----:B------:R2:W5:Y:S01]  /*0610*/  @!P4 LDG.E.EL.64 R30, desc[UR4][R54.64+-0x280] ;  /* 0xfffd8004361ec981 */ /* 0x000562000c2e1b00 */
[----:B------:R-:W-:Y:S01]  /*0620*/  IADD3.X R57, R6, UR9, RZ, P1, !PT ;  /* 0x0000000906397c10 */ /* 0x000fe20008ffe4ff */
[C---:B--2---:R-:W-:Y:S01]  /*0630*/  IMAD.WIDE R58, R53.reuse, 0x4, R24 ;  /* 0x00000004353a7825 */ /* 0x044fe200078e0218 */
[----:B------:R-:W-:Y:S01]  /*0640*/  CS2R R40, SRZ ;  /* 0x0000000000287805 */ /* 0x000fe2000001ff00 */
[----:B------:R-:W-:Y:S01]  /*0650*/  ULDC.64 UR6, c[0x0][0x238] ;  /* 0x00008e0000067ab9 */ /* 0x000fe20000000a00 */
[----:B------:R-:W-:Y:S01]  /*0660*/  ULDC.64 UR8, c[0x0][0x260] ;  /* 0x0000980000087ab9 */ /* 0x000fe20000000a00 */
[C---:B------:R-:W-:Y:S01]  /*0670*/  IMAD.WIDE R44, R53.reuse, 0x4, R44 ;  /* 0x00000004352c7825 */ /* 0x040fe200078e022c */
[----:B------:R1:W2:Y:S01]  /*0680*/  @!P3 LDG.E.EL.64 R42, desc[UR4][R56.64+-0x300] ;  /* 0xfffd0004382ab981 */ /* 0x0002a2000c2e1b00 */
[----:B------:R-:W0:Y:S03]  /*0690*/  LDC.64 R54, c[0x0][0x2f8] ;  /* 0x0000be00ff367b82 */ /* 0x000e260000000a00 */
[----:B------:R1:W2:Y:S01]  /*06a0*/  @!P3 LDG.E.EL.64 R46, desc[UR4][R58.64+-0x300] ;  /* 0xfffd00043a2eb981 */ /* 0x0002a2000c2e1b00 */
[----:B------:R-:W-:Y:S01]  /*06b0*/  IMAD.WIDE R60, R53, 0x4, R26 ;  /* 0x00000004353c7825 */ /* 0x000fe200078e021a */
[----:B------:R-:W-:-:S02]  /*06c0*/  CS2R R24, SRZ ;  /* 0x0000000000187805 */ /* 0x000fc4000001ff00 */
[----:B------:R-:W-:Y:S01]  /*06d0*/  CS2R R26, SRZ ;  /* 0x00000000001a7805 */ /* 0x000fe2000001ff00 */
[----:B------:R1:W2:Y:S02]  /*06e0*/  @!P5 LDG.E.EL.64 R40, desc[UR4][R44.64+-0x200] ;  /* 0xfffe00042c28d981 */ /* 0x0002a4000c2e1b00 */
[----:B-1----:R-:W-:-:S04]  /*06f0*/  IMAD.WIDE R56, R53, 0x4, R12 ;  /* 0x0000000435387825 */ /* 0x002fc800078e020c */
[----:B------:R-:W-:Y:S01]  /*0700*/  IMAD.WIDE R58, R53, 0x4, R22 ;  /* 0x00000004353a7825 */ /* 0x000fe200078e0216 */
[----:B------:R-:W2:Y:S01]  /*0710*/  @!P3 LDG.E.EL.64 R24, desc[UR4][R56.64+-0x300] ;  /* 0xfffd00043818b981 */ /* 0x000ea2000c2e1b00 */
[----:B------:R-:W-:-:S03]  /*0720*/  CS2R R44, SRZ ;  /* 0x00000000002c7805 */ /* 0x000fc6000001ff00 */
[----:B------:R1:W2:Y:S01]  /*0730*/  @!P3 LDG.E.EL.64 R26, desc[UR4][R58.64+-0x300] ;  /* 0xfffd00043a1ab981 */ /* 0x0002a2000c2e1b00 */
[----:B------:R-:W-:Y:S02]  /*0740*/  CS2R R12, SRZ ;  /* 0x00000000000c7805 */ /* 0x000fe4000001ff00 */
[----:B------:R-:W-:Y:S01]  /*0750*/  CS2R R22, SRZ ;  /* 0x0000000000167805 */ /* 0x000fe2000001ff00 */
[----:B------:R-:W2:Y:S01]  /*0760*/  @!P4 LDG.E.EL.64 R44, desc[UR4][R60.64+-0x280] ;  /* 0xfffd80043c2cc981 */ /* 0x000ea2000c2e1b00 */
[----:B0-----:R-:W-:-:S04]  /*0770*/  IMAD.WIDE R50, R53, 0x4, R50 ;  /* 0x0000000435327825 */ /* 0x001fc800078e0232 */
[----:B------:R-:W-:Y:S01]  /*0780*/  IMAD.WIDE R54, R53, 0x4, R54 ;  /* 0x0000000435367825 */ /* 0x000fe200078e0236 */
[----:B------:R0:W2:Y:S01]  /*0790*/  @!P4 LDG.E.EL.64 R12, desc[UR4][R50.64+-0x280] ;  /* 0xfffd8004320cc981 */ /* 0x0000a2000c2e1b00 */
[----:B-1----:R-:W1:Y:S03]  /*07a0*/  LDC.64 R58, c[0x0][0x218] ;  /* 0x00008600ff3a7b82 */ /* 0x002e660000000a00 */
[----:B------:R0:W2:Y:S01]  /*07b0*/  @!P4 LDG.E.EL.64 R22, desc[UR4][R54.64+-0x280] ;  /* 0xfffd80043616c981 */ /* 0x0000a2000c2e1b00 */
[----:B------:R-:W-:Y:S02]  /*07c0*/  SEL R2, R2, RZ, !P5 ;  /* 0x000000ff02027207 */ /* 0x000fe40006800000 */
[----:B------:R-:W-:-:S03]  /*07d0*/  SEL R3, R3, RZ, !P5 ;  /* 0x000000ff03037207 */ /* 0x000fc60006800000 */
[----:B------:R-:W-:Y:S02]  /*07e0*/  FADD R2, R2, 9.9999997473787516356e-06 ;  /* 0x3727c5ac02027421 */ /* 0x000fe40000000000 */
[----:B------:R-:W-:-:S04]  /*07f0*/  FADD R5, R3, 9.9999997473787516356e-06 ;  /* 0x3727c5ac03057421 */ /* 0x000fc80000000000 */
[----:B------:R-:W0:Y:S01]  /*0800*/  MUFU.SQRT R2, R2 ;  /* 0x0000000200027308 */ /* 0x000e220000002000 */
[----:B------:R-:W-:-:S07]  /*0810*/  SEL R48, R48, RZ, !P4 ;  /* 0x000000ff30307207 */ /* 0x000fce0006000000 */
[----:B------:R-:W1:Y:S01]  /*0820*/  MUFU.SQRT R5, R5 ;  /* 0x0000000500057308 */ /* 0x000e620000002000 */
[----:B------:R-:W-:Y:S01]  /*0830*/  FADD R48, R48, 9.9999997473787516356e-06 ;  /* 0x3727c5ac30307421 */ /* 0x000fe20000000000 */
[----:B------:R-:W-:Y:S02]  /*0840*/  SEL R49, R49, RZ, !P4 ;  /* 0x000000ff31317207 */ /* 0x000fe40006000000 */
[----:B0-----:R-:W-:-:S04]  /*0850*/  FSETP.GT.AND P1, PT, R2, 8.50705917302346158658e+37, PT ;  /* 0x7e8000000200780b */ /* 0x001fc80003f24000 */
[----:B------:R-:W0:Y:S01]  /*0860*/  MUFU.SQRT R48, R48 ;  /* 0x0000003000307308 */ /* 0x000e220000002000 */
[----:B------:R-:W-:Y:S01]  /*0870*/  FSETP.GEU.AND P0, PT, R2, 1.175494350822287508e-38, PT ;  /* 0x008000000200780b */ /* 0x000fe20003f0e000 */
[----:B------:R-:W-:Y:S02]  /*0880*/  IMAD.MOV.U32 R3, RZ, RZ, 0x3e800000 ;  /* 0x3e800000ff037424 */ /* 0x000fe400078e00ff */
[----:B------:R-:W-:Y:S01]  /*0890*/  FADD R49, R49, 9.9999997473787516356e-06 ;  /* 0x3727c5ac31317421 */ /* 0x000fe20000000000 */
[----:B-1----:R-:W-:-:S03]  /*08a0*/  FSETP.GT.AND P6, PT, R5, 8.50705917302346158658e+37, PT ;  /* 0x7e8000000500780b */ /* 0x002fc60003fc4000 */
[----:B------:R1:W1:Y:S01]  /*08b0*/  MUFU.SQRT R50, R49 ;  /* 0x0000003100327308 */ /* 0x0002620000002000 */
[----:B---3--:R-:W-:Y:S02]  /*08c0*/  SEL R32, R32, RZ, !P3 ;  /* 0x000000ff20207207 */ /* 0x008fe40005800000 */
[----:B------:R-:W-:Y:S01]  /*08d0*/  FSEL R17, R3, 1, P1 ;  /* 0x3f80000003117808 */ /* 0x000fe20000800000 */
[----:B------:R-:W-:Y:S01]  /*08e0*/  @P1 FMUL R2, R2, 0.25 ;  /* 0x3e80000002021820 */ /* 0x000fe20000400000 */
[----:B------:R-:W-:Y:S01]  /*08f0*/  FSETP.GEU.AND P1, PT, R5, 1.175494350822287508e-38, PT ;  /* 0x008000000500780b */ /* 0x000fe20003f2e000 */
[----:B------:R-:W-:Y:S02]  /*0900*/  FADD R32, R32, 9.9999997473787516356e-06 ;  /* 0x3727c5ac20207421 */ /* 0x000fe40000000000 */
[----:B------:R-:W-:Y:S01]  /*0910*/  @!P0 FMUL R2, R2, 16777216 ;  /* 0x4b80000002028820 */ /* 0x000fe20000400000 */
[----:B------:R-:W-:Y:S01]  /*0920*/  @!P0 FMUL R17, R17, 16777216 ;  /* 0x4b80000011118820 */ /* 0x000fe20000400000 */
[----:B0-----:R-:W-:Y:S01]  /*0930*/  FSETP.GT.AND P0, PT, R48, 8.50705917302346158658e+37, PT ;  /* 0x7e8000003000780b */ /* 0x001fe20003f04000 */
[----:B------:R-:W0:Y:S01]  /*0940*/  MUFU.SQRT R52, R32 ;  /* 0x0000002000347308 */ /* 0x000e220000002000 */
[----:B------:R-:W-:Y:S01]  /*0950*/  @P6 FMUL R5, R5, 0.25 ;  /* 0x3e80000005056820 */ /* 0x000fe20000400000 */
[----:B-1----:R-:W-:-:S02]  /*0960*/  FSEL R49, R3, 1, P6 ;  /* 0x3f80000003317808 */ /* 0x002fc40003000000 */
[----:B------:R-:W-:Y:S02]  /*0970*/  SEL R34, R34, RZ, P2 ;  /* 0x000000ff22227207 */ /* 0x000fe40001000000 */
[----:B------:R-:W-:Y:S01]  /*0980*/  FSETP.GEU.AND P6, PT, R48, 1.175494350822287508e-38, PT ;  /* 0x008000003000780b */ /* 0x000fe20003fce000 */
[----:B------:R-:W-:Y:S01]  /*0990*/  @!P1 FMUL R5, R5, 16777216 ;  /* 0x4b80000005059820 */ /* 0x000fe20000400000 */
[----:B------:R-:W-:Y:S01]  /*09a0*/  @!P1 FMUL R49, R49, 16777216 ;  /* 0x4b80000031319820 */ /* 0x000fe20000400000 */
[----:B------:R-:W-:Y:S01]  /*09b0*/  FADD R34, R34, 9.9999997473787516356e-06 ;  /* 0x3727c5ac22227421 */ /* 0x000fe20000000000 */
[----:B------:R-:W-:Y:S02]  /*09c0*/  FSETP.GT.AND P1, PT, R50, 8.50705917302346158658e+37, PT ;  /* 0x7e8000003200780b */ /* 0x000fe40003f24000 */
[----:B------:R-:W-:Y:S01]  /*09d0*/  FSEL R51, R3, 1, P0 ;  /* 0x3f80000003337808 */ /* 0x000fe20000000000 */
[----:B------:R-:W1:Y:S01]  /*09e0*/  MUFU.SQRT R0, R34 ;  /* 0x0000002200007308 */ /* 0x000e620000002000 */
[----:B------:R-:W-:Y:S01]  /*09f0*/  @P0 FMUL R48, R48, 0.25 ;  /* 0x3e80000030300820 */ /* 0x000fe20000400000 */
[----:B------:R-:W-:-:S04]  /*0a00*/  FSETP.GEU.AND P0, PT, R50, 1.175494350822287508e-38, PT ;  /* 0x008000003200780b */ /* 0x000fc80003f0e000 */
[----:B------:R-:W-:Y:S01]  /*0a10*/  @!P6 FMUL R48, R48, 16777216 ;  /* 0x4b8000003030e820 */ /* 0x000fe20000400000 */
[----:B------:R-:W-:Y:S01]  /*0a20*/  @!P6 FMUL R51, R51, 16777216 ;  /* 0x4b8000003333e820 */ /* 0x000fe20000400000 */
[----:B0-----:R-:W-:Y:S02]  /*0a30*/  FSETP.GT.AND P6, PT, R52, 8.50705917302346158658e+37, PT ;  /* 0x7e8000003400780b */ /* 0x001fe40003fc4000 */
[----:B------:R-:W-:Y:S01]  /*0a40*/  SEL R33, R33, RZ, !P3 ;  /* 0x000000ff21217207 */ /* 0x000fe20005800000 */
[----:B------:R-:W-:Y:S01]  /*0a50*/  @P1 FMUL R50, R50, 0.25 ;  /* 0x3e80000032321820 */ /* 0x000fe20000400000 */
[----:B------:R-:W-:-:S03]  /*0a60*/  FSEL R55, R3, 1, P1 ;  /* 0x3f80000003377808 */ /* 0x000fc60000800000 */
[----:B------:R-:W-:Y:S01]  /*0a70*/  FADD R33, R33, 9.9999997473787516356e-06 ;  /* 0x3727c5ac21217421 */ /* 0x000fe20000000000 */
[----:B------:R-:W-:Y:S01]  /*0a80*/  @!P0 FMUL R50, R50, 16777216 ;  /* 0x4b80000032328820 */ /* 0x000fe20000400000 */
[----:B------:R-:W-:Y:S01]  /*0a90*/  @!P0 FMUL R55, R55, 16777216 ;  /* 0x4b80000037378820 */ /* 0x000fe20000400000 */
[----:B-1----:R-:W-:Y:S01]  /*0aa0*/  FSETP.GT.AND P0, PT, R0, 8.50705917302346158658e+37, PT ;  /* 0x7e8000000000780b */ /* 0x002fe20003f04000 */
[----:B------:R-:W0:Y:S01]  /*0ab0*/  MUFU.SQRT R7, R33 ;  /* 0x0000002100077308 */ /* 0x000e220000002000 */
[C---:B------:R-:W-:Y:S01]  /*0ac0*/  FSETP.GEU.AND P1, PT, R52.reuse, 1.175494350822287508e-38, PT ;  /* 0x008000003400780b */ /* 0x040fe20003f2e000 */
[----:B------:R-:W-:Y:S01]  /*0ad0*/  @P6 FMUL R52, R52, 0.25 ;  /* 0x3e80000034346820 */ /* 0x000fe20000400000 */
[----:B------:R-:W-:Y:S02]  /*0ae0*/  FSEL R57, R3, 1, P6 ;  /* 0x3f80000003397808 */ /* 0x000fe40003000000 */
[----:B------:R-:W-:-:S03]  /*0af0*/  FSETP.GEU.AND P6, PT, R0, 1.175494350822287508e-38, PT ;  /* 0x008000000000780b */ /* 0x000fc60003fce000 */
[----:B------:R-:W-:Y:S04]  /*0b00*/  MUFU.RCP R48, R48 ;  /* 0x0000003000307308 */ /* 0x000fe80000001000 */
[----:B------:R-:W-:Y:S02]  /*0b10*/  @P0 FMUL R0, R0, 0.25 ;  /* 0x3e80000000000820 */ /* 0x000fe40000400000 */
[----:B------:R-:W-:Y:S01]  /*0b20*/  @!P1 FMUL R52, R52, 16777216 ;  /* 0x4b80000034349820 */ /* 0x000fe20000400000 */
[----:B------:R-:W-:Y:S01]  /*0b30*/  @!P1 FMUL R57, R57, 16777216 ;  /* 0x4b80000039399820 */ /* 0x000fe20000400000 */
[----:B0-----:R-:W-:Y:S01]  /*0b40*/  FSETP.GT.AND P1, PT, R7, 8.50705917302346158658e+37, PT ;  /* 0x7e8000000700780b */ /* 0x001fe20003f24000 */
[----:B------:R-:W0:Y:S01]  /*0b50*/  MUFU.RCP R34, R5 ;  /* 0x0000000500227308 */ /* 0x000e220000001000 */
[----:B------:R-:W-:Y:S01]  /*0b60*/  @!P6 FMUL R0, R0, 16777216 ;  /* 0x4b8000000000e820 */ /* 0x000fe20000400000 */
[----:B------:R-:W-:-:S02]  /*0b70*/  FSEL R33, R3, 1, P0 ;  /* 0x3f80000003217808 */ /* 0x000fc40000000000 */
[----:B------:R-:W-:-:S04]  /*0b80*/  FSETP.GEU.AND P0, PT, R7, 1.175494350822287508e-38, PT ;  /* 0x008000000700780b */ /* 0x000fc80003f0e000 */
[----:B------:R-:W1:Y:S01]  /*0b90*/  MUFU.RCP R0, R0 ;  /* 0x0000000000007308 */ /* 0x000e620000001000 */
[----:B----4-:R-:W-:-:S03]  /*0ba0*/  SEL R37, R37, RZ, !P5 ;  /* 0x000000ff25257207 */ /* 0x010fc60006800000 */
[----:B------:R-:W-:-:S04]  /*0bb0*/  @P1 FMUL R7, R7, 0.25 ;  /* 0x3e80000007071820 */ /* 0x000fc80000400000 */
[----:B------:R3:W4:Y:S01]  /*0bc0*/  MUFU.RCP R32, R2 ;  /* 0x0000000200207308 */ /* 0x0007220000001000 */
[----:B0-----:R-:W-:Y:S01]  /*0bd0*/  FMUL R34, R34, R49 ;  /* 0x0000003122227220 */ /* 0x001fe20000400000 */
[----:B------:R-:W-:Y:S01]  /*0be0*/  @!P0 FMUL R7, R7, 16777216 ;  /* 0x4b80000007078820 */ /* 0x000fe20000400000 */
[----:B------:R-:W-:Y:S01]  /*0bf0*/  SEL R49, R20, RZ, P2 ;  /* 0x000000ff14317207 */ /* 0x000fe20001000000 */
[----:B------:R-:W-:Y:S01]  /*0c00*/  @!P6 FMUL R33, R33, 16777216 ;  /* 0x4b8000002121e820 */ /* 0x000fe20000400000 */
[----:B------:R-:W-:Y:S01]  /*0c10*/  SEL R14, R14, RZ, P2 ;  /* 0x000000ff0e0e7207 */ /* 0x000fe20001000000 */
[----:B---3--:R-:W-:Y:S01]  /*0c20*/  FMUL R2, R48, R51 ;  /* 0x0000003330027220 */ /* 0x008fe20000400000 */
[----:B------:R-:W-:Y:S01]  /*0c30*/  SEL R48, R39, RZ, !P5 ;  /* 0x000000ff27307207 */ /* 0x000fe20006800000 */
[----:B-1----:R-:W-:Y:S02]  /*0c40*/  FMUL R51, R0, R33 ;  /* 0x0000002100337220 */ /* 0x002fe40000400000 */
[----:B------:R-:W-:-:S02]  /*0c50*/  FADD R20, R14, -R49 ;  /* 0x800000310e147221 */ /* 0x000fc40000000000 */
[----:B------:R-:W-:Y:S01]  /*0c60*/  FADD R37, R37, -R48 ;  /* 0x8000003025257221 */ /* 0x000fe20000000000 */
[----:B------:R-:W0:Y:S01]  /*0c70*/  MUFU.RCP R7, R7 ;  /* 0x0000000700077308 */ /* 0x000e220000001000 */
[----:B-----5:R-:W-:Y:S02]  /*0c80*/  SEL R14, R10, RZ, P2 ;  /* 0x000000ff0a0e7207 */ /* 0x020fe40001000000 */
[----:B------:R-:W-:Y:S01]  /*0c90*/  FMUL R34, R34, R37 ;  /* 0x0000002522227220 */ /* 0x000fe20000400000 */
[----:B------:R-:W-:Y:S02]  /*0ca0*/  SEL R37, R8, RZ, P2 ;  /* 0x000000ff08257207 */ /* 0x000fe40001000000 */
[----:B------:R-:W-:Y:S01]  /*0cb0*/  SEL R8, R29, RZ, !P5 ;  /* 0x000000ff1d087207 */ /* 0x000fe20006800000 */
[----:B------:R-:W-:Y:S01]  /*0cc0*/  FMUL R29, R51, R20 ;  /* 0x00000014331d7220 */ /* 0x000fe20000400000 */
[----:B------:R-:W1:Y:S01]  /*0cd0*/  MUFU.RCP R52, R52 ;  /* 0x0000003400347308 */ /* 0x000e620000001000 */
[----:B------:R-:W-:-:S02]  /*0ce0*/  FSEL R0, R3, 1, P1 ;  /* 0x3f80000003007808 */ /* 0x000fc40000800000 */
[----:B------:R-:W-:Y:S01]  /*0cf0*/  FFMA R29, R37, R29, R14 ;  /* 0x0000001d251d7223 */ /* 0x000fe2000000000e */
[----:B------:R-:W-:Y:S02]  /*0d00*/  SEL R35, R35, RZ, P2 ;  /* 0x000000ff23237207 */ /* 0x000fe40001000000 */
[----:B------:R-:W-:Y:S01]  /*0d10*/  SEL R36, R36, RZ, !P5 ;  /* 0x000000ff24247207 */ /* 0x000fe20006800000 */
[----:B------:R-:W-:Y:S01]  /*0d20*/  @!P0 FMUL R0, R0, 16777216 ;  /* 0x4b80000000008820 */ /* 0x000fe20000400000 */
[----:B------:R-:W-:Y:S02]  /*0d30*/  SEL R39, R38, RZ, !P5 ;  /* 0x000000ff26277207 */ /* 0x000fe40006800000 */
[----:B------:R-:W-:Y:S01]  /*0d40*/  FSETP.GTU.AND P0, PT, R29, RZ, PT ;  /* 0x000000ff1d00720b */ /* 0x000fe20003f0c000 */
[----:B------:R-:W-:Y:S01]  /*0d50*/  FADD R35, R35, 9.9999997473787516356e-06 ;  /* 0x3727c5ac23237421 */ /* 0x000fe20000000000 */
[----:B----4-:R-:W-:Y:S01]  /*0d60*/  FMUL R32, R32, R17 ;  /* 0x0000001120207220 */ /* 0x010fe20000400000 */
[----:B------:R-:W-:Y:S01]  /*0d70*/  FADD R33, R36, -R39 ;  /* 0x8000002724217221 */ /* 0x000fe20000000000 */
[----:B0-----:R-:W-:Y:S01]  /*0d80*/  FMUL R10, R7, R0 ;  /* 0x00000000070a7220 */ /* 0x001fe20000400000 */
[----:B--2---:R-:W-:Y:S01]  /*0d90*/  SEL R37, R46, RZ, !P3 ;  /* 0x000000ff2e257207 */ /* 0x004fe20005800000 */
[----:B------:R-:W0:Y:S01]  /*0da0*/  MUFU.SQRT R14, R35 ;  /* 0x00000023000e7308 */ /* 0x000e220000002000 */
[----:B------:R-:W-:-:S02]  /*0db0*/  SEL R0, R42, RZ, !P3 ;  /* 0x000000ff2a007207 */ /* 0x000fc40005800000 */
[----:B------:R-:W-:Y:S02]  /*0dc0*/  SEL R20, R31, RZ, !P4 ;  /* 0x000000ff1f147207 */ /* 0x000fe40006000000 */
[----:B------:R-:W-:Y:S01]  /*0dd0*/  SEL R28, R28, RZ, !P5 ;  /* 0x000000ff1c1c7207 */ /* 0x000fe20006800000 */
[----:B-1----:R-:W-:Y:S01]  /*0de0*/  FMUL R17, R52, R57 ;  /* 0x0000003934117220 */ /* 0x002fe20000400000 */
[----:B------:R-:W-:Y:S01]  /*0df0*/  FSEL R7, R29, RZ, P0 ;  /* 0x000000ff1d077208 */ /* 0x000fe20000000000 */
[----:B------:R-:W-:Y:S01]  /*0e00*/  FMUL R32, R32, R33 ;  /* 0x0000002120207220 */ /* 0x000fe20000400000 */
[----:B------:R-:W-:Y:S01]  /*0e10*/  SEL R31, R40, RZ, !P5 ;  /* 0x000000ff281f7207 */ /* 0x000fe20006800000 */
[----:B------:R-:W1:Y:S01]  /*0e20*/  MUFU.RCP R50, R50 ;  /* 0x0000003200327308 */ /* 0x000e620000001000 */
[----:B------:R-:W-:Y:S01]  /*0e30*/  FSETP.GEU.AND P6, PT, R7, 6, PT ;  /* 0x40c000000700780b */ /* 0x000fe20003fce000 */
[----:B------:R-:W-:Y:S01]  /*0e40*/  FADD R0, R0, -R37 ;  /* 0x8000002500007221 */ /* 0x000fe20000000000 */
[----:B------:R-:W-:Y:S01]  /*0e50*/  SEL R26, R26, RZ, !P3 ;  /* 0x000000ff1a1a7207 */ /* 0x000fe20005800000 */
[----:B------:R-:W-:Y:S01]  /*0e60*/  FFMA R32, R31, R32, R28 ;  /* 0x000000201f207223 */ /* 0x000fe2000000001c */
[----:B------:R-:W-:Y:S01]  /*0e70*/  SEL R31, R24, RZ, !P3 ;  /* 0x000000ff181f7207 */ /* 0x000fe20005800000 */
[----:B------:R-:W-:Y:S01]  /*0e80*/  FMUL R0, R17, R0 ;  /* 0x0000000011007220 */ /* 0x000fe20000400000 */
[----:B------:R-:W-:Y:S01]  /*0e90*/  FSETP.NAN.AND P1, PT, R7, R7, PT ;  /* 0x000000070700720b */ /* 0x000fe20003f28000 */
[----:B------:R-:W2:Y:S02]  /*0ea0*/  LDC.64 R38, c[0x0][0x240] ;  /* 0x00009000ff267b82 */ /* 0x000ea40000000a00 */
[----:B------:R-:W-:Y:S01]  /*0eb0*/  FFMA R0, R31, R0, R26 ;  /* 0x000000001f007223 */ /* 0x000fe2000000001a */
[----:B------:R-:W-:-:S02]  /*0ec0*/  SEL R33, R30, RZ, !P4 ;  /* 0x000000ff1e217207 */ /* 0x000fc40006000000 */
[----:B------:R-:W-:Y:S02]  /*0ed0*/  SEL R44, R44, RZ, !P4 ;  /* 0x000000ff2c2c7207 */ /* 0x000fe40006000000 */
[----:B------:R-:W-:Y:S01]  /*0ee0*/  SEL R45, R45, RZ, !P4 ;  /* 0x000000ff2d2d7207 */ /* 0x000fe20006000000 */
[----:B------:R-:W3:Y:S01]  /*0ef0*/  LDC.64 R56, c[0x0][0x228] ;  /* 0x00008a00ff387b82 */ /* 0x000ee20000000a00 */
[----:B0-----:R-:W-:Y:S02]  /*0f00*/  FSETP.GT.AND P0, PT, R14, 8.50705917302346158658e+37, PT ;  /* 0x7e8000000e00780b */ /* 0x001fe40003f04000 */
[----:B------:R-:W-:Y:S02]  /*0f10*/  @P6 FSEL R7, R7, 6, P1 ;  /* 0x40c0000007076808 */ /* 0x000fe40000800000 */
[----:B------:R-:W-:Y:S01]  /*0f20*/  FSETP.GTU.AND P1, PT, R0, RZ, PT ;  /* 0x000000ff0000720b */ /* 0x000fe20003f2c000 */
[----:B-1----:R-:W-:Y:S01]  /*0f30*/  FMUL R5, R50, R55 ;  /* 0x0000003732057220 */ /* 0x002fe20000400000 */
[----:B------:R-:W-:Y:S01]  /*0f40*/  FADD R20, R20, -R45 ;  /* 0x8000002d14147221 */ /* 0x000fe20000000000 */
[----:B------:R-:W-:Y:S01]  /*0f50*/  FADD R29, R33, -R44 ;  /* 0x8000002c211d7221 */ /* 0x000fe20000000000 */
[----:B------:R-:W-:-:S02]  /*0f60*/  SEL R43, R43, RZ, !P3 ;  /* 0x000000ff2b2b7207 */ /* 0x000fc40005800000 */
[----:B------:R-:W-:Y:S02]  /*0f70*/  SEL R24, R47, RZ, !P3 ;  /* 0x000000ff2f187207 */ /* 0x000fe40005800000 */
[----:B------:R-:W-:Y:S02]  /*0f80*/  FSETP.GEU.AND P6, PT, R14, 1.175494350822287508e-38, PT ;  /* 0x008000000e00780b */ /* 0x000fe40003fce000 */
[----:B------:R-:W-:Y:S01]  /*0f90*/  FSEL R0, R0, RZ, P1 ;  /* 0x000000ff00007208 */ /* 0x000fe20000800000 */
[----:B------:R-:W-:Y:S01]  /*0fa0*/  FMUL R2, R2, R29 ;  /* 0x0000001d02027220 */ /* 0x000fe20000400000 */
[----:B------:R-:W-:Y:S01]  /*0fb0*/  SEL R17, R12, RZ, !P4 ;  /* 0x000000ff0c117207 */ /* 0x000fe20006000000 */
[----:B------:R-:W-:Y:S01]  /*0fc0*/  FMUL R20, R5, R20 ;  /* 0x0000001405147220 */ /* 0x000fe20000400000 */
[----:B------:R-:W-:Y:S01]  /*0fd0*/  SEL R22, R22, RZ, !P4 ;  /* 0x000000ff16167207 */ /* 0x000fe20006000000 */
[----:B------:R-:W-:Y:S01]  /*0fe0*/  FADD R5, R43, -R24 ;  /* 0x800000182b057221 */ /* 0x000fe20000000000 */
[----:B------:R-:W-:Y:S01]  /*0ff0*/  FSETP.GEU.AND P1, PT, R0, 6, PT ;  /* 0x40c000000000780b */ /* 0x000fe20003f2e000 */
[----:B------:R-:W-:Y:S01]  /*1000*/  @P0 FMUL R14, R14, 0.25 ;  /* 0x3e8000000e0e0820 */ /* 0x000fe20000400000 */
[----:B------:R-:W-:Y:S01]  /*1010*/  SEL R27, R27, RZ, !P3 ;  /* 0x000000ff1b1b7207 */ /* 0x000fe20005800000 */
[----:B------:R-:W-:Y:S01]  /*1020*/  FFMA R2, R17, R2, R22 ;  /* 0x0000000211027223 */ /* 0x000fe20000000016 */
[----:B------:R-:W-:Y:S01]  /*1030*/  FMUL R5, R10, R5 ;  /* 0x000000050a057220 */ /* 0x000fe20000400000 */
[----:B------:R-:W-:Y:S01]  /*1040*/  FSEL R17, R3, 1, P0 ;  /* 0x3f80000003117808 */ /* 0x000fe20000000000 */
[----:B------:R-:W0:Y:S01]  /*1050*/  LDC.64 R28, c[0x0][0x298] ;  /* 0x0000a600ff1c7b82 */ /* 0x000e220000000a00 */
[----:B------:R-:W-:-:S02]  /*1060*/  SEL R10, R25, RZ, !P3 ;  /* 0x000000ff190a7207 */ /* 0x000fc40005800000 */
[----:B------:R-:W-:Y:S01]  /*1070*/  FSETP.GTU.AND P0, PT, R32, RZ, PT ;  /* 0x000000ff2000720b */ /* 0x000fe20003f0c000 */
[----:B------:R-:W-:Y:S01]  /*1080*/  @!P6 FMUL R14, R14, 16777216 ;  /* 0x4b8000000e0ee820 */ /* 0x000fe20000400000 */
[----:B------:R-:W-:Y:S01]  /*1090*/  SEL R41, R41, RZ, !P5 ;  /* 0x000000ff29297207 */ /* 0x000fe20006800000 */
[----:B------:R-:W-:Y:S01]  /*10a0*/  @!P6 FMUL R17, R17, 16777216 ;  /* 0x4b8000001111e820 */ /* 0x000fe20000400000 */
[----:B------:R-:W-:Y:S01]  /*10b0*/  FFMA R10, R10, R5, R27 ;  /* 0x000000050a0a7223 */ /* 0x000fe2000000001b */
[----:B------:R-:W-:Y:S01]  /*10c0*/  FSETP.NAN.AND P6, PT, R0, R0, PT ;  /* 0x000000000000720b */ /* 0x000fe20003fc8000 */
[----:B------:R-:W1:Y:S01]  /*10d0*/  LDC.64 R46, c[0x0][0x230] ;  /* 0x00008c00ff2e7b82 */ /* 0x000e620000000a00 */
[----:B------:R-:W-:Y:S02]  /*10e0*/  FSEL R5, R32, RZ, P0 ;  /* 0x000000ff20057208 */ /* 0x000fe40000000000 */
[----:B------:R-:W-:Y:S01]  /*10f0*/  FSETP.GTU.AND P0, PT, R2, RZ, PT ;  /* 0x000000ff0200720b */ /* 0x000fe20003f0c000 */
[----:B------:R-:W-:Y:S01]  /*1100*/  FFMA R8, R41, R34, R8 ;  /* 0x0000002229087223 */ /* 0x000fe20000000008 */
[----:B------:R-:W-:-:S02]  /*1110*/  @P1 FSEL R0, R0, 6, P6 ;  /* 0x40c0000000001808 */ /* 0x000fc40003000000 */
[----:B------:R-:W-:Y:S02]  /*1120*/  SEL R12, R15, RZ, P2 ;  /* 0x000000ff0f0c7207 */ /* 0x000fe40001000000 */
[----:B------:R-:W-:Y:S02]  /*1130*/  FSETP.GTU.AND P6, PT, R10, RZ, PT ;  /* 0x000000ff0a00720b */ /* 0x000fe40003fcc000 */
[----:B------:R-:W-:Y:S02]  /*1140*/  FSETP.GEU.AND P1, PT, R5, 6, PT ;  /* 0x40c000000500780b */ /* 0x000fe40003f2e000 */
[----:B------:R-:W-:Y:S02]  /*1150*/  FSEL R15, R2, RZ, P0 ;  /* 0x000000ff020f7208 */ /* 0x000fe40000000000 */
[----:B------:R-:W-:Y:S01]  /*1160*/  SEL R25, R13, RZ, !P4 ;  /* 0x000000ff0d197207 */ /* 0x000fe20006000000 */
[----:B------:R-:W4:Y:S01]  /*1170*/  MUFU.RCP R14, R14 ;  /* 0x0000000e000e7308 */ /* 0x000f220000001000 */
[----:B------:R-:W-:-:S02]  /*1180*/  FSETP.GTU.AND P0, PT, R8, RZ, PT ;  /* 0x000000ff0800720b */ /* 0x000fc40003f0c000 */
[----:B------:R-:W-:Y:S02]  /*1190*/  FSEL R13, R10, RZ, P6 ;  /* 0x000000ff0a0d7208 */ /* 0x000fe40003000000 */
[----:B------:R-:W-:Y:S02]  /*11a0*/  FSETP.GEU.AND P6, PT, R15, 6, PT ;  /* 0x40c000000f00780b */ /* 0x000fe40003fce000 */
[----:B------:R-:W-:Y:S02]  /*11b0*/  FSEL R2, R8, RZ, P0 ;  /* 0x000000ff08027208 */ /* 0x000fe40000000000 */
[----:B------:R-:W-:Y:S02]  /*11c0*/  SEL R10, R23, RZ, !P4 ;  /* 0x000000ff170a7207 */ /* 0x000fe40006000000 */
[----:B------:R-:W-:Y:S02]  /*11d0*/  FSETP.NAN.AND P0, PT, R5, R5, PT ;  /* 0x000000050500720b */ /* 0x000fe40003f08000 */
[----:B------:R-:W-:Y:S01]  /*11e0*/  SEL R21, R21, RZ, P2 ;  /* 0x000000ff15157207 */ /* 0x000fe20001000000 */
[----:B------:R-:W-:Y:S01]  /*11f0*/  FFMA R20, R25, R20, R10 ;  /* 0x0000001419147223 */ /* 0x000fe2000000000a */
[----:B------:R-:W-:Y:S01]  /*1200*/  @P1 FSEL R5, R5, 6, P0 ;  /* 0x40c0000005051808 */ /* 0x000fe20000000000 */
[----:B----4-:R-:W-:Y:S01]  /*1210*/  FMUL R17, R14, R17 ;  /* 0x000000110e117220 */ /* 0x010fe20000400000 */
[----:B------:R-:W-:Y:S01]  /*1220*/  FSETP.NAN.AND P1, PT, R15, R15, PT ;  /* 0x0000000f0f00720b */ /* 0x000fe20003f28000 */
[----:B------:R-:W-:Y:S01]  /*1230*/  FADD R8, R12, -R21 ;  /* 0x800000150c087221 */ /* 0x000fe20000000000 */
[----:B------:R-:W-:-:S02]  /*1240*/  FSETP.GEU.AND P0, PT, R13, 6, PT ;  /* 0x40c000000d00780b */ /* 0x000fc40003f0e000 */
[----:B------:R-:W-:Y:S02]  /*1250*/  SEL R11, R11, RZ, P2 ;  /* 0x000000ff0b0b7207 */ /* 0x000fe40001000000 */
[----:B------:R-:W-:Y:S02]  /*1260*/  CS2R R22, SRZ ;  /* 0x0000000000167805 */ /* 0x000fe4000001ff00 */
[----:B------:R-:W-:Y:S01]  /*1270*/  @P6 FSEL R15, R15, 6, P1 ;  /* 0x40c000000f0f6808 */ /* 0x000fe20000800000 */
[----:B------:R-:W4:Y:S01]  /*1280*/  LDC.64 R24, c[0x0][0x270] ;  /* 0x00009c00ff187b82 */ /* 0x000f220000000a00 */
[----:B------:R-:W-:Y:S02]  /*1290*/  FSETP.GTU.AND P6, PT, R20, RZ, PT ;  /* 0x000000ff1400720b */ /* 0x000fe40003fcc000 */
[----:B------:R-:W-:Y:S01]  /*12a0*/  FSETP.GEU.AND P1, PT, R2, 6, PT ;  /* 0x40c000000200780b */ /* 0x000fe20003f2e000 */
[----:B------:R-:W-:Y:S01]  /*12b0*/  FMUL R10, R17, R8 ;  /* 0x00000008110a7220 */ /* 0x000fe20000400000 */
[----:B------:R-:W-:-:S02]  /*12c0*/  FSEL R12, R20, RZ, P6 ;  /* 0x000000ff140c7208 */ /* 0x000fc40003000000 */
[----:B------:R-:W-:Y:S02]  /*12d0*/  SEL R14, R9, RZ, P2 ;  /* 0x000000ff090e7207 */ /* 0x000fe40001000000 */
[C---:B------:R-:W-:Y:S01]  /*12e0*/  FSETP.NAN.AND P6, PT, R13.reuse, R13, PT ;  /* 0x0000000d0d00720b */ /* 0x040fe20003fc8000 */
[----:B------:R-:W5:Y:S03]  /*12f0*/  LDC.64 R8, c[0x0][0x220] ;  /* 0x00008800ff087b82 */ /* 0x000f660000000a00 */
[----:B------:R-:W-:Y:S01]  /*1300*/  @P0 FSEL R13, R13, 6, P6 ;  /* 0x40c000000d0d0808 */ /* 0x000fe20003000000 */
[----:B------:R-:W-:Y:S01]  /*1310*/  FFMA R10, R14, R10, R11 ;  /* 0x0000000a0e0a7223 */ /* 0x000fe2000000000b */
[----:B------:R-:W-:Y:S02]  /*1320*/  FSETP.GEU.AND P0, PT, R12, 6, PT ;  /* 0x40c000000c00780b */ /* 0x000fe40003f0e000 */
[----:B------:R-:W-:-:S04]  /*1330*/  FSETP.NAN.AND P6, PT, R2, R2, PT ;  /* 0x000000020200720b */ /* 0x000fc80003fc8000 */
[----:B------:R-:W-:Y:S02]  /*1340*/  @P1 FSEL R2, R2, 6, P6 ;  /* 0x40c0000002021808 */ /* 0x000fe40003000000 */
[----:B------:R-:W-:Y:S02]  /*1350*/  FSETP.GTU.AND P1, PT, R10, RZ, PT ;  /* 0x000000ff0a00720b */ /* 0x000fe40003f2c000 */
[----:B------:R-:W-:Y:S02]  /*1360*/  FSETP.NAN.AND P6, PT, R12, R12, PT ;  /* 0x0000000c0c00720b */ /* 0x000fe40003fc8000 */
[----:B------:R-:W-:Y:S02]  /*1370*/  FSEL R17, R10, RZ, P1 ;  /* 0x000000ff0a117208 */ /* 0x000fe40000800000 */
[----:B------:R-:W0:Y:S01]  /*1380*/  LDC.64 R10, c[0x0][0x248] ;  /* 0x00009200ff0a7b82 */ /* 0x000e220000000a00 */
[----:B------:R-:W-:Y:S02]  /*1390*/  ISETP.GE.AND P1, PT, R53, 0x20, PT ;  /* 0x000000203500780c */ /* 0x000fe40003f26270 */
[----:B------:R-:W-:-:S02]  /*13a0*/  @P0 FSEL R12, R12, 6, P6 ;  /* 0x40c000000c0c0808 */ /* 0x000fc40003000000 */
[----:B------:R-:W-:Y:S02]  /*13b0*/  FSETP.GEU.AND P6, PT, R17, 6, PT ;  /* 0x40c000001100780b */ /* 0x000fe40003fce000 */
[----:B------:R-:W-:Y:S01]  /*13c0*/  CS2R R20, SRZ ;  /* 0x0000000000147805 */ /* 0x000fe2000001ff00 */
[----:B-----5:R-:W-:Y:S01]  /*13d0*/  IMAD.WIDE R8, R53, 0x4, R8 ;  /* 0x0000000435087825 */ /* 0x020fe200078e0208 */
[----:B------:R-:W-:-:S05]  /*13e0*/  FSETP.NAN.AND P0, PT, R17, R17, PT ;  /* 0x000000111100720b */ /* 0x000fca0003f08000 */
[----:B------:R5:W2:Y:S04]  /*13f0*/  @!P1 LDG.E.EL.64 R20, desc[UR4][R8.64] ;  /* 0x0000000408149981 */ /* 0x000aa8000c2e1b00 */
[----:B------:R-:W-:Y:S02]  /*1400*/  @P6 FSEL R17, R17, 6, P0 ;  /* 0x40c0000011116808 */ /* 0x000fe40000000000 */
[----:B------:R-:W-:Y:S01]  /*1410*/  ISETP.NE.AND P0, PT, R19, 0x20, PT ;  /* 0x000000201300780c */ /* 0x000fe20003f05270 */
[----:B0-----:R-:W-:-:S12]  /*1420*/  IMAD.WIDE R10, R53, 0x4, R10 ;  /* 0x00000004350a7825 */ /* 0x001fd800078e020a */
[----:B------:R-:W3:Y:S01]  /*1430*/  @!P0 LDG.E.EL.64 R22, desc[UR4][R10.64+-0x80] ;  /* 0xffff80040a168981 */ /* 0x000ee2000c2e1b00 */
[----:B------:R-:W-:Y:S02]  /*1440*/  @P3 FSEL R0, R7, RZ, P2 ;  /* 0x000000ff07003208 */ /* 0x000fe40001000000 */
[----:B------:R-:W-:Y:S02]  /*1450*/  @P3 FSEL R13, R17, RZ, P2 ;  /* 0x000000ff110d3208 */ /* 0x000fe40001000000 */
[----:B------:R-:W-:Y:S02]  /*1460*/  P2R R32, PR, RZ, 0x1 ;  /* 0x00000001ff207803 */ /* 0x000fe40000000000 */
[----:B-----5:R-:W-:Y:S01]  /*1470*/  CS2R R8, SRZ ;  /* 0x0000000000087805 */ /* 0x020fe2000001ff00 */
[----:B----4-:R-:W-:Y:S01]  /*1480*/  IMAD.WIDE R24, R53, 0x4, R24 ;  /* 0x0000000435187825 */ /* 0x010fe200078e0218 */
[----:B--2---:R-:W-:Y:S02]  /*1490*/  SEL R20, R20, RZ, !P1 ;  /* 0x000000ff14147207 */ /* 0x004fe40004800000 */
[----:B------:R-:W-:-:S03]  /*14a0*/  SEL R21, R21, RZ, !P1 ;  /* 0x000000ff15157207 */ /* 0x000fc60004800000 */
[----:B------:R-:W-:Y:S02]  /*14b0*/  FADD R20, R20, 9.9999997473787516356e-06 ;  /* 0x3727c5ac14147421 */ /* 0x000fe40000000000 */
[----:B------:R-:W-:Y:S02]  /*14c0*/  FADD R21, R21, 9.9999997473787516356e-06 ;  /* 0x3727c5ac15157421 */ /* 0x000fe40000000000 */
[----:B------:R-:W0:Y:S08]  /*14d0*/  MUFU.SQRT R26, R20 ;  /* 0x00000014001a7308 */ /* 0x000e300000002000 */
[----:B------:R-:W2:Y:S01]  /*14e0*/  MUFU.SQRT R55, R21 ;  /* 0x0000001500377308 */ /* 0x000ea20000002000 */
[----:B---3--:R-:W-:-:S02]  /*14f0*/  SEL R23, R23, RZ, !P0 ;  /* 0x000000ff17177207 */ /* 0x008fc40004000000 */
[----:B------:R-:W-:-:S03]  /*1500*/  SEL R22, R22, RZ, !P0 ;  /* 0x000000ff16167207 */ /* 0x000fc60004000000 */
[----:B------:R-:W-:Y:S01]  /*1510*/  FADD R23, R23, 9.9999997473787516356e-06 ;  /* 0x3727c5ac17177421 */ /* 0x000fe20000000000 */
[----:B0-----:R-:W-:-:S03]  /*1520*/  FSETP.GT.AND P6, PT, R26, 8.50705917302346158658e+37, PT ;  /* 0x7e8000001a00780b */ /* 0x001fc60003fc4000 */
[----:B------:R-:W0:Y:S01]  /*1530*/  MUFU.SQRT R11, R23 ;  /* 0x00000017000b7308 */ /* 0x000e220000002000 */
[----:B------:R-:W-:Y:S01]  /*1540*/  FADD R22, R22, 9.9999997473787516356e-06 ;  /* 0x3727c5ac16167421 */ /* 0x000fe20000000000 */
[----:B--2---:R-:W-:-:S06]  /*1550*/  FSETP.GT.AND P2, PT, R55, 8.50705917302346158658e+37, PT ;  /* 0x7e8000003700780b */ /* 0x004fcc0003f44000 */
[----:B------:R-:W2:Y:S01]  /*1560*/  MUFU.SQRT R14, R22 ;  /* 0x00000016000e7308 */ /* 0x000ea20000002000 */
[C---:B------:R-:W-:Y:S01]  /*1570*/  FSETP.GEU.AND P3, PT, R26.reuse, 1.175494350822287508e-38, PT ;  /* 0x008000001a00780b */ /* 0x040fe20003f6e000 */
[----:B------:R-:W-:Y:S01]  /*1580*/  @P6 FMUL R26, R26, 0.25 ;  /* 0x3e8000001a1a6820 */ /* 0x000fe20000400000 */
[----:B------:R-:W-:Y:S02]  /*1590*/  FSEL R48, R3, 1, P6 ;  /* 0x3f80000003307808 */ /* 0x000fe40003000000 */
[----:B------:R-:W-:Y:S02]  /*15a0*/  FSETP.GEU.AND P6, PT, R55, 1.175494350822287508e-38, PT ;  /* 0x008000003700780b */ /* 0x000fe40003fce000 */
[----:B------:R-:W-:Y:S01]  /*15b0*/  FSEL R54, R3, 1, P2 ;  /* 0x3f80000003367808 */ /* 0x000fe20001000000 */
[----:B------:R-:W-:Y:S01]  /*15c0*/  @P2 FMUL R55, R55, 0.25 ;  /* 0x3e80000037372820 */ /* 0x000fe20000400000 */
[----:B0-----:R-:W-:Y:S02]  /*15d0*/  FSETP.GT.AND P2, PT, R11, 8.50705917302346158658e+37, PT ;  /* 0x7e8000000b00780b */ /* 0x001fe40003f44000 */
[----:B--2---:R-:W-:-:S02]  /*15e0*/  FSETP.GEU.AND P0, PT, R14, 1.175494350822287508e-38, PT ;  /* 0x008000000e00780b */ /* 0x004fc40003f0e000 */
[----:B------:R-:W-:Y:S02]  /*15f0*/  FSEL R10, R3, 1, P2 ;  /* 0x3f800000030a7808 */ /* 0x000fe40001000000 */
[----:B------:R-:W-:Y:S02]  /*1600*/  P2R R7, PR, RZ, 0x1 ;  /* 0x00000001ff077803 */ /* 0x000fe40000000000 */
[----:B------:R-:W-:-:S05]  /*1610*/  FSETP.GEU.AND P0, PT, R11, 1.175494350822287508e-38, PT ;  /* 0x008000000b00780b */ /* 0x000fca0003f0e000 */
[----:B------:R-:W-:Y:S01]  /*1620*/  @P2 FMUL R11, R11, 0.25 ;  /* 0x3e8000000b0b2820 */ /* 0x000fe20000400000 */
[----:B------:R-:W-:-:S04]  /*1630*/  IADD3 R22, P2, R16, UR6, RZ ;  /* 0x0000000610167c10 */ /* 0x000fc8000ff5e0ff */
[----:B------:R-:W-:Y:S01]  /*1640*/  IADD3.X R23, R6, UR7, RZ, P2, !PT ;  /* 0x0000000706177c10 */ /* 0x000fe200097fe4ff */
[----:B------:R-:W-:Y:S01]  /*1650*/  ULDC.64 UR6, c[0x0][0x288] ;  /* 0x0000a20000067ab9 */ /* 0x000fe20000000a00 */
[----:B------:R-:W-:-:S04]  /*1660*/  IADD3 R20, P2, R16, UR8, RZ ;  /* 0x0000000810147c10 */ /* 0x000fc8000ff5e0ff */
[----:B------:R-:W-:Y:S02]  /*1670*/  IADD3.X R21, R6, UR9, RZ, P2, !PT ;  /* 0x0000000906157c10 */ /* 0x000fe400097fe4ff */
[----:B------:R-:W-:-:S04]  /*1680*/  IADD3 R16, P2, R16, UR6, RZ ;  /* 0x0000000610107c10 */ /* 0x000fc8000ff5e0ff */
[----:B------:R-:W-:Y:S02]  /*1690*/  IADD3.X R17, R6, UR7, RZ, P2, !PT ;  /* 0x0000000706117c10 */ /* 0x000fe400097fe4ff */
[----:B------:R-:W-:-:S13]  /*16a0*/  ISETP.NE.AND P2, PT, R19, 0x40, PT ;  /* 0x000000401300780c */ /* 0x000fda0003f45270 */
[----:B------:R0:W2:Y:S01]  /*16b0*/  @!P2 LDG.E.EL.64 R8, desc[UR4][R24.64+-0x100] ;  /* 0xffff00041808a981 */ /* 0x0000a2000c2e1b00 */
[----:B------:R-:W-:Y:S01]  /*16c0*/  P2R R33, PR, RZ, 0x1 ;  /* 0x00000001ff217803 */ /* 0x000fe20000000000 */
[----:B------:R-:W-:Y:S01]  /*16d0*/  @!P3 FMUL R26, R26, 16777216 ;  /* 0x4b8000001a1ab820 */ /* 0x000fe20000400000 */
[----:B------:R-:W-:Y:S01]  /*16e0*/  ISETP.NE.AND P0, PT, R7, RZ, PT ;  /* 0x000000ff0700720c */ /* 0x000fe20003f05270 */
[----:B------:R-:W-:Y:S01]  /*16f0*/  @!P3 FMUL R48, R48, 16777216 ;  /* 0x4b8000003030b820 */ /* 0x000fe20000400000 */
[----:B------:R-:W-:-:S04]  /*1700*/  FSETP.GT.AND P3, PT, R14, 8.50705917302346158658e+37, PT ;  /* 0x7e8000000e00780b */ /* 0x000fc80003f64000 */
[----:B------:R-:W-:-:S09]  /*1710*/  FSEL R49, R3, 1, P3 ;  /* 0x3f80000003317808 */ /* 0x000fd20001800000 */
[----:B------:R-:W-:Y:S01]  /*1720*/  @P3 FMUL R14, R14, 0.25 ;  /* 0x3e8000000e0e3820 */ /* 0x000fe20000400000 */
[----:B------:R-:W-:Y:S02]  /*1730*/  P2R R31, PR, RZ, 0x2 ;  /* 0x00000002ff1f7803 */ /* 0x000fe40000000000 */
[----:B------:R-:W-:Y:S02]  /*1740*/  P2R R27, PR, RZ, 0x10 ;  /* 0x00000010ff1b7803 */ /* 0x000fe40000000000 */
[----:B0-----:R-:W-:Y:S01]  /*1750*/  CS2R R24, SRZ ;  /* 0x0000000000187805 */ /* 0x001fe2000001ff00 */
[----:B------:R-:W-:Y:S01]  /*1760*/  IMAD.WIDE R28, R53, 0x4, R28 ;  /* 0x00000004351c7825 */ /* 0x000fe200078e021c */
[----:B--2---:R-:W-:-:S05]  /*1770*/  SEL R8, R8, RZ, !P2 ;  /* 0x000000ff08087207 */ /* 0x004fca0005000000 */
[----:B------:R-:W-:-:S04]  /*1780*/  FADD R8, R8, 9.9999997473787516356e-06 ;  /* 0x3727c5ac08087421 */ /* 0x000fc80000000000 */
[----:B------:R-:W0:Y:S01]  /*1790*/  MUFU.SQRT R7, R8 ;  /* 0x0000000800077308 */ /* 0x000e220000002000 */
[----:B------:R-:W-:-:S05]  /*17a0*/  SEL R9, R9, RZ, !P2 ;  /* 0x000000ff09097207 */ /* 0x000fca0005000000 */
[----:B------:R-:W-:-:S04]  /*17b0*/  FADD R9, R9, 9.9999997473787516356e-06 ;  /* 0x3727c5ac09097421 */ /* 0x000fc80000000000 */
[----:B------:R-:W2:Y:S01]  /*17c0*/  MUFU.SQRT R51, R9 ;  /* 0x0000000900337308 */ /* 0x000ea20000002000 */
[C---:B0-----:R-:W-:Y:S02]  /*17d0*/  FSETP.GT.AND P3, PT, R7.reuse, 8.50705917302346158658e+37, PT ;  /* 0x7e8000000700780b */ /* 0x041fe40003f64000 */
[----:B------:R-:W-:Y:S02]  /*17e0*/  FSETP.GEU.AND P1, PT, R7, 1.175494350822287508e-38, PT ;  /* 0x008000000700780b */ /* 0x000fe40003f2e000 */
[----:B------:R-:W-:-:S09]  /*17f0*/  FSEL R50, R3, 1, P3 ;  /* 0x3f80000003327808 */ /* 0x000fd20001800000 */
[----:B------:R-:W-:Y:S01]  /*1800*/  @P3 FMUL R7, R7, 0.25 ;  /* 0x3e80000007073820 */ /* 0x000fe20000400000 */
[C---:B--2---:R-:W-:Y:S02]  /*1810*/  FSETP.GT.AND P3, PT, R51.reuse, 8.50705917302346158658e+37, PT ;  /* 0x7e8000003300780b */ /* 0x044fe40003f64000 */
[----:B------:R-:W-:Y:S02]  /*1820*/  FSETP.GEU.AND P4, PT, R51, 1.175494350822287508e-38, PT ;  /* 0x008000003300780b */ /* 0x000fe40003f8e000 */
[----:B------:R-:W-:-:S09]  /*1830*/  FSEL R8, R3, 1, P3 ;  /* 0x3f80000003087808 */ /* 0x000fd20001800000 */
[----:B------:R-:W-:Y:S01]  /*1840*/  @P3 FMUL R51, R51, 0.25 ;  /* 0x3e80000033333820 */ /* 0x000fe20000400000 */
[----:B------:R-:W-:-:S13]  /*1850*/  ISETP.NE.AND P3, PT, R19, 0x60, PT ;  /* 0x000000601300780c */ /* 0x000fda0003f65270 */
[----:B------:R0:W2:Y:S01]  /*1860*/  @!P3 LDG.E.EL.64 R24, desc[UR4][R28.64+-0x180] ;  /* 0xfffe80041c18b981 */ /* 0x0000a2000c2e1b00 */
[----:B------:R-:W-:Y:S01]  /*1870*/  @!P6 FMUL R55, R55, 16777216 ;  /* 0x4b8000003737e820 */ /* 0x000fe20000400000 */
[----:B------:R-:W-:Y:S01]  /*1880*/  @!P6 FMUL R54, R54, 16777216 ;  /* 0x4b8000003636e820 */ /* 0x000fe20000400000 */
[----:B------:R-:W-:Y:S02]  /*1890*/  P2R R34, PR, RZ, 0x1 ;  /* 0x00000001ff227803 */ /* 0x000fe40000000000 */
[----:B------:R-:W-:Y:S01]  /*18a0*/  P2R R30, PR, RZ, 0x20 ;  /* 0x00000020ff1e7803 */ /* 0x000fe20000000000 */
[----:B------:R-:W-:Y:S01]  /*18b0*/  @!P4 FMUL R51, R51, 16777216 ;  /* 0x4b8000003333c820 */ /* 0x000fe20000400000 */
[----:B------:R-:W-:Y:S01]  /*18c0*/  @!P4 FMUL R8, R8, 16777216 ;  /* 0x4b8000000808c820 */ /* 0x000fe20000400000 */
[----:B------:R-:W-:Y:S01]  /*18d0*/  ISETP.NE.AND P4, PT, R27, RZ, PT ;  /* 0x000000ff1b00720c */ /* 0x000fe20003f85270 */
[----:B------:R-:W-:Y:S01]  /*18e0*/  IMAD.IADD R27, R53, 0x1, R18 ;  /* 0x00000001351b7824 */ /* 0x000fe200078e0212 */
[----:B------:R-:W-:Y:S01]  /*18f0*/  CS2R R18, SRZ ;  /* 0x0000000000127805 */ /* 0x000fe2000001ff00 */
[----:B0-----:R-:W0:Y:S01]  /*1900*/  MUFU.RCP R29, R26 ;  /* 0x0000001a001d7308 */ /* 0x001e220000001000 */
[----:B------:R-:W-:Y:S01]  /*1910*/  @!P1 FMUL R7, R7, 16777216 ;  /* 0x4b80000007079820 */ /* 0x000fe20000400000 */
[----:B------:R-:W-:Y:S01]  /*1920*/  @!P1 FMUL R50, R50, 16777216 ;  /* 0x4b80000032329820 */ /* 0x000fe20000400000 */
[----:B------:R-:W-:-:S02]  /*1930*/  ISETP.NE.AND P1, PT, R31, RZ, PT ;  /* 0x000000ff1f00720c */ /* 0x000fc40003f25270 */
[----:B------:R-:W-:Y:S01]  /*1940*/  CS2R R36, SRZ ;  /* 0x0000000000247805 */ /* 0x000fe2000001ff00 */
[----:B------:R-:W-:-:S04]  /*1950*/  IMAD.WIDE R38, R53, 0x4, R38 ;  /* 0x0000000435267825 */ /* 0x000fc800078e0226 */
[----:B-1----:R-:W-:-:S04]  /*1960*/  IMAD.WIDE R46, R53, 0x4, R46 ;  /* 0x00000004352e7825 */ /* 0x002fc800078e022e */
[----:B0-----:R-:W-:Y:S02]  /*1970*/  FMUL R48, R29, R48 ;  /* 0x000000301d307220 */ /* 0x001fe40000400000 */
[----:B------:R-:W3:Y:S01]  /*1980*/  @!P1 LDG.E.EL.64 R36, desc[UR4][R46.64] ;  /* 0x000000042e249981 */ /* 0x000ee2000c2e1b00 */
[----:B------:R-:W0:Y:S01]  /*1990*/  LDC.64 R28, c[0x0][0x250] ;  /* 0x00009400ff1c7b82 */ /* 0x000e220000000a00 */
[----:B------:R-:W-:Y:S02]  /*19a0*/  CS2R R40, SRZ ;  /* 0x0000000000287805 */ /* 0x000fe4000001ff00 */
[----:B------:R-:W-:Y:S01]  /*19b0*/  CS2R R42, SRZ ;  /* 0x00000000002a7805 */ /* 0x000fe2000001ff00 */
[----:B------:R-:W-:-:S03]  /*19c0*/  IMAD.WIDE R58, R53, 0x4, R58 ;  /* 0x00000004353a7825 */ /* 0x000fc600078e023a */
[----:B------:R1:W4:Y:S04]  /*19d0*/  @!P2 LDG.E.EL.64 R40, desc[UR4][R20.64+-0x100] ;  /* 0xffff00041428a981 */ /* 0x000328000c2e1b00 */
[----:B------:R-:W5:Y:S01]  /*19e0*/  @!P1 LDG.E.EL.64 R42, desc[UR4][R58.64] ;  /* 0x000000043a2a9981 */ /* 0x000f62000c2e1b00 */
[----:B-1----:R-:W-:Y:S01]  /*19f0*/  CS2R R20, SRZ ;  /* 0x0000000000147805 */ /* 0x002fe2000001ff00 */
[----:B0-----:R-:W-:Y:S01]  /*1a00*/  IMAD.WIDE R60, R53, 0x4, R28 ;  /* 0x00000004353c7825 */ /* 0x001fe200078e021c */
[----:B------:R-:W-:-:S03]  /*1a10*/  CS2R R44, SRZ ;  /* 0x00000000002c7805 */ /* 0x000fc6000001ff00 */
[----:B------:R-:W-:Y:S01]  /*1a20*/  IMAD.WIDE R56, R53, 0x4, R56 ;  /* 0x0000000435387825 */ /* 0x000fe200078e0238 */
[----:B--2---:R-:W-:Y:S02]  /*1a30*/  SEL R24, R24, RZ, !P3 ;  /* 0x000000ff18187207 */ /* 0x004fe40005800000 */
[----:B------:R-:W-:-:S03]  /*1a40*/  SEL R25, R25, RZ, !P3 ;  /* 0x000000ff19197207 */ /* 0x000fc60005800000 */
[----:B------:R-:W-:Y:S02]  /*1a50*/  FADD R24, R24, 9.9999997473787516356e-06 ;  /* 0x3727c5ac18187421 */ /* 0x000fe40000000000 */
[----:B------:R-:W-:Y:S02]  /*1a60*/  FADD R25, R25, 9.9999997473787516356e-06 ;  /* 0x3727c5ac19197421 */ /* 0x000fe40000000000 */
[----:B------:R-:W0:Y:S08]  /*1a70*/  MUFU.SQRT R9, R24 ;  /* 0x0000001800097308 */ /* 0x000e300000002000 */
[----:B------:R1:W2:Y:S01]  /*1a80*/  MUFU.SQRT R6, R25 ;  /* 0x0000001900067308 */ /* 0x0002a20000002000 */
[----:B0-----:R-:W-:-:S02]  /*1a90*/  FSETP.GT.AND P6, PT, R9, 8.50705917302346158658e+37, PT ;  /* 0x7e8000000900780b */ /* 0x001fc40003fc4000 */
[----:B------:R-:W-:Y:S01]  /*1aa0*/  FSETP.GEU.AND P5, PT, R9, 1.175494350822287508e-38, PT ;  /* 0x008000000900780b */ /* 0x000fe20003fae000 */
[----:B-1----:R-:W0:Y:S01]  /*1ab0*/  LDC.64 R24, c[0x0][0x210] ;  /* 0x00008400ff187b82 */ /* 0x002e220000000a00 */
[----:B--2---:R-:W-:Y:S02]  /*1ac0*/  FSETP.GT.AND P0, PT, R6, 8.50705917302346158658e+37, PT ;  /* 0x7e8000000600780b */ /* 0x004fe40003f04000 */
[----:B------:R-:W-:-:S07]  /*1ad0*/  FSEL R52, R3, 1, P6 ;  /* 0x3f80000003347808 */ /* 0x000fce0003000000 */
[----:B------:R-:W-:Y:S01]  /*1ae0*/  @P6 FMUL R9, R9, 0.25 ;  /* 0x3e80000009096820 */ /* 0x000fe20000400000 */
[C---:B------:R-:W-:Y:S02]  /*1af0*/  FSETP.GEU.AND P6, PT, R6.reuse, 1.175494350822287508e-38, PT ;  /* 0x008000000600780b */ /* 0x040fe40003fce000 */
[----:B------:R-:W-:Y:S01]  /*1b00*/  FSEL R3, R3, 1, P0 ;  /* 0x3f80000003037808 */ /* 0x000fe20000000000 */
[----:B------:R-:W-:Y:S01]  /*1b10*/  @P0 FMUL R6, R6, 0.25 ;  /* 0x3e80000006060820 */ /* 0x000fe20000400000 */
[----:B------:R-:W-:-:S13]  /*1b20*/  ISETP.NE.AND P0, PT, R34, RZ, PT ;  /* 0x000000ff2200720c */ /* 0x000fda0003f05270 */
[----:B------:R-:W-:Y:S01]  /*1b30*/  @!P0 FMUL R14, R14, 16777216 ;  /* 0x4b8000000e0e8820 */ /* 0x000fe20000400000 */
[----:B------:R-:W-:Y:S01]  /*1b40*/  @!P0 FMUL R49, R49, 16777216 ;  /* 0x4b80000031318820 */ /* 0x000fe20000400000 */
[----:B------:R-:W-:-:S13]  /*1b50*/  ISETP.NE.AND P0, PT, R33, RZ, PT ;  /* 0x000000ff2100720c */ /* 0x000fda0003f05270 */
[----:B------:R-:W-:Y:S01]  /*1b60*/  @!P0 FMUL R11, R11, 16777216 ;  /* 0x4b8000000b0b8820 */ /* 0x000fe20000400000 */
[----:B------:R-:W-:Y:S01]  /*1b70*/  @!P0 FMUL R10, R10, 16777216 ;  /* 0x4b8000000a0a8820 */ /* 0x000fe20000400000 */
[----:B------:R-:W-:Y:S02]  /*1b80*/  ISETP.NE.AND P0, PT, R32, RZ, PT ;  /* 0x000000ff2000720c */ /* 0x000fe40003f05270 */
[----:B------:R-:W-:Y:S01]  /*1b90*/  CS2R R34, SRZ ;  /* 0x0000000000227805 */ /* 0x000fe2000001ff00 */
[----:B0-----:R-:W-:Y:S01]  /*1ba0*/  IMAD.WIDE R24, R27, 0x4, R24 ;  /* 0x000000041b187825 */ /* 0x001fe200078e0218 */
[----:B------:R-:W0:Y:S04]  /*1bb0*/  LDC.64 R32, c[0x0][0x278] ;  /* 0x00009e00ff207b82 */ /* 0x000e280000000a00 */
[----:B------:R-:W2:Y:S04]  /*1bc0*/  @!P3 LDG.E.EL.64 R34, desc[UR4][R16.64+-0x180] ;  /* 0xfffe80041022b981 */ /* 0x000ea8000c2e1b00 */
[----:B------:R-:W1:Y:S01]  /*1bd0*/  LDC.64 R26, c[0x0][0x258] ;  /* 0x00009600ff1a7b82 */ /* 0x000e620000000a00 */
[----:B------:R-:W-:Y:S01]  /*1be0*/  @!P5 FMUL R9, R9, 16777216 ;  /* 0x4b8000000909d820 */ /* 0x000fe20000400000 */
[----:B------:R3:W2:Y:S01]  /*1bf0*/  @!P0 LDG.E.EL.64 R18, desc[UR4][R22.64+-0x80] ;  /* 0xffff800416128981 */ /* 0x0006a2000c2e1b00 */
[----:B------:R-:W-:-:S03]  /*1c00*/  @!P5 FMUL R52, R52, 16777216 ;  /* 0x4b8000003434d820 */ /* 0x000fc60000400000 */
[----:B------:R-:W2:Y:S02]  /*1c10*/  @!P1 LDG.E.EL.64 R44, desc[UR4][R24.64] ;  /* 0x00000004182c9981 */ /* 0x000ea4000c2e1b00 */
[----:B---3--:R-:W3:Y:S01]  /*1c20*/  LDC.64 R22, c[0x0][0x268] ;  /* 0x00009a00ff167b82 */ /* 0x008ee20000000a00 */
[----:B------:R-:W-:-:S06]  /*1c30*/  CS2R R16, SRZ ;  /* 0x0000000000107805 */ /* 0x000fcc000001ff00 */
[----:B------:R4:W2:Y:S02]  /*1c40*/  @!P0 LDG.E.EL.64 R16, desc[UR4][R38.64+-0x80] ;  /* 0xffff800426108981 */ /* 0x0008a4000c2e1b00 */
[----:B----4-:R-:W-:Y:S01]  /*1c50*/  CS2R R38, SRZ ;  /* 0x0000000000267805 */ /* 0x010fe2000001ff00 */
[----:B---3--:R-:W-:-:S05]  /*1c60*/  IMAD.WIDE R46, R53, 0x4, R22 ;  /* 0x00000004352e7825 */ /* 0x008fca00078e0216 */
[----:B------:R3:W4:Y:S02]  /*1c70*/  @!P2 LDG.E.EL.64 R38, desc[UR4][R46.64+-0x100] ;  /* 0xffff00042e26a981 */ /* 0x000724000c2e1b00 */
[----:B---3--:R-:W3:Y:S01]  /*1c80*/  LDC.64 R46, c[0x0][0x2a0] ;  /* 0x0000a800ff2e7b82 */ /* 0x008ee20000000a00 */
[----:B-1----:R-:W-:Y:S01]  /*1c90*/  IMAD.WIDE R28, R53, 0x4, R26 ;  /* 0x00000004351c7825 */ /* 0x002fe200078e021a */
[----:B------:R-:W-:-:S03]  /*1ca0*/  CS2R R22, SRZ ;  /* 0x0000000000167805 */ /* 0x000fc6000001ff00 */
[C---:B0-----:R-:W-:Y:S01]  /*1cb0*/  IMAD.WIDE R58, R53.reuse, 0x4, R32 ;  /* 0x00000004353a7825 */ /* 0x041fe200078e0220 */
[----:B------:R0:W4:Y:S02]  /*1cc0*/  @!P0 LDG.E.EL.64 R20, desc[UR4][R28.64+-0x80] ;  /* 0xffff80041c148981 */ /* 0x000124000c2e1b00 */
[----:B------:R-:W1:Y:S02]  /*1cd0*/  LDC.64 R26, c[0x0][0x280] ;  /* 0x0000a000ff1a7b82 */ /* 0x000e640000000a00 */
[----:B------:R3:W4:Y:S06]  /*1ce0*/  @!P2 LDG.E.EL.64 R22, desc[UR4][R58.64+-0x100] ;  /* 0xffff00043a16a981 */ /* 0x00072c000c2e1b00 */
[----:B0-----:R-:W0:Y:S01]  /*1cf0*/  LDC.64 R28, c[0x0][0x290] ;  /* 0x0000a400ff1c7b82 */ /* 0x001e220000000a00 */
[----:B---3--:R-:W-:-:S07]  /*1d00*/  IMAD.WIDE R58, R53, 0x4, R46 ;  /* 0x00000004353a7825 */ /* 0x008fce00078e022e */
[----:B------:R-:W3:Y:S01]  /*1d10*/  LDC.64 R46, c[0x0][0x2a8] ;  /* 0x0000aa00ff2e7b82 */ /* 0x000ee20000000a00 */
[----:B------:R-:W-:Y:S02]  /*1d20*/  ISETP.NE.AND P5, PT, R30, RZ, PT ;  /* 0x000000ff1e00720c */ /* 0x000fe40003fa5270 */
[----:B------:R-:W-:Y:S02]  /*1d30*/  CS2R R30, SRZ ;  /* 0x00000000001e7805 */ /* 0x000fe4000001ff00 */
[----:B------:R-:W-:Y:S02]  /*1d40*/  CS2R R24, SRZ ;  /* 0x0000000000187805 */ /* 0x000fe4000001ff00 */
[----:B------:R-:W-:Y:S02]  /*1d50*/  CS2R R32, SRZ ;  /* 0x0000000000207805 */ /* 0x000fe4000001ff00 */
[----:B------:R1:W4:Y:S04]  /*1d60*/  @!P1 LDG.E.EL.64 R30, desc[UR4][R56.64] ;  /* 0x00000004381e9981 */ /* 0x000328000c2e1b00 */
[----:B------:R0:W4:Y:S01]  /*1d70*/  @!P0 LDG.E.EL.64 R24, desc[UR4][R60.64+-0x80] ;  /* 0xffff80043c188981 */ /* 0x000122000c2e1b00 */
[----:B-1----:R-:W-:Y:S01]  /*1d80*/  IMAD.WIDE R56, R53, 0x4, R26 ;  /* 0x0000000435387825 */ /* 0x002fe200078e021a */
[----:B------:R-:W-:-:S03]  /*1d90*/  CS2R R26, SRZ ;  /* 0x00000000001a7805 */ /* 0x000fc6000001ff00 */
[----:B0-----:R-:W-:Y:S01]  /*1da0*/  IMAD.WIDE R60, R53, 0x4, R28 ;  /* 0x00000004353c7825 */ /* 0x001fe200078e021c */
[----:B------:R3:W4:Y:S01]  /*1db0*/  @!P2 LDG.E.EL.64 R32, desc[UR4][R56.64+-0x100] ;  /* 0xffff00043820a981 */ /* 0x000722000c2e1b00 */
[----:B------:R-:W-:-:S03]  /*1dc0*/  CS2R R28, SRZ ;  /* 0x00000000001c7805 */ /* 0x000fc6000001ff00 */
[----:B------:R-:W4:Y:S04]  /*1dd0*/  @!P3 LDG.E.EL.64 R26, desc[UR4][R60.64+-0x180] ;  /* 0xfffe80043c1ab981 */ /* 0x000f28000c2e1b00 */
[----:B------:R5:W4:Y:S01]  /*1de0*/  @!P3 LDG.E.EL.64 R28, desc[UR4][R58.64+-0x180] ;  /* 0xfffe80043a1cb981 */ /* 0x000b22000c2e1b00 */
[----:B---3--:R-:W-:Y:S01]  /*1df0*/  IMAD.WIDE R56, R53, 0x4, R46 ;  /* 0x0000000435387825 */ /* 0x008fe200078e022e */
[----:B------:R-:W-:-:S06]  /*1e00*/  CS2R R46, SRZ ;  /* 0x00000000002e7805 */ /* 0x000fcc000001ff00 */
[----:B------:R-:W3:Y:S01]  /*1e10*/  @!P3 LDG.E.EL.64 R46, desc[UR4][R56.64+-0x180] ;  /* 0xfffe8004382eb981 */ /* 0x000ee2000c2e1b00 */
[----:B------:R-:W0:Y:S01]  /*1e20*/  MUFU.RCP R11, R11 ;  /* 0x0000000b000b7308 */ /* 0x000e220000001000 */
[----:B------:R-:W-:-:S07]  /*1e30*/  @!P6 FMUL R6, R6, 16777216 ;  /* 0x4b8000000606e820 */ /* 0x000fce0000400000 */
[----:B------:R-:W1:Y:S08]  /*1e40*/  MUFU.RCP R55, R55 ;  /* 0x0000003700377308 */ /* 0x000e700000001000 */
[----:B------:R-:W0:Y:S08]  /*1e50*/  MUFU.RCP R14, R14 ;  /* 0x0000000e000e7308 */ /* 0x000e300000001000 */
[----:B------:R-:W1:Y:S01]  /*1e60*/  MUFU.RCP R51, R51 ;  /* 0x0000003300337308 */ /* 0x000e620000001000 */
[----:B-----5:R-:W-:-:S07]  /*1e70*/  SEL R58, R43, RZ, !P1 ;  /* 0x000000ff2b3a7207 */ /* 0x020fce0004800000 */
[----:B------:R-:W5:Y:S01]  /*1e80*/  MUFU.RCP R7, R7 ;  /* 0x0000000700077308 */ /* 0x000f620000001000 */
[----:B0-----:R-:W-:-:S07]  /*1e90*/  FMUL R10, R11, R10 ;  /* 0x0000000a0b0a7220 */ /* 0x001fce0000400000 */
[----:B------:R-:W0:Y:S01]  /*1ea0*/  MUFU.RCP R6, R6 ;  /* 0x0000000600067308 */ /* 0x000e220000001000 */
[----:B-1----:R-:W-:Y:S01]  /*1eb0*/  FMUL R54, R55, R54 ;  /* 0x0000003637367220 */ /* 0x002fe20000400000 */
[----:B------:R-:W-:Y:S01]  /*1ec0*/  FMUL R49, R14, R49 ;  /* 0x000000310e317220 */ /* 0x000fe20000400000 */
[----:B------:R-:W-:Y:S01]  /*1ed0*/  SEL R14, R40, RZ, !P2 ;  /* 0x000000ff280e7207 */ /* 0x000fe20005000000 */
[----:B------:R-:W-:Y:S01]  /*1ee0*/  FMUL R51, R51, R8 ;  /* 0x0000000833337220 */ /* 0x000fe20000400000 */
[----:B------:R-:W-:Y:S01]  /*1ef0*/  @!P6 FMUL R3, R3, 16777216 ;  /* 0x4b8000000303e820 */ /* 0x000fe20000400000 */
[----:B------:R-:W-:Y:S02]  /*1f00*/  SEL R37, R37, RZ, !P1 ;  /* 0x000000ff25257207 */ /* 0x000fe40004800000 */
[----:B------:R-:W1:Y:S01]  /*1f10*/  MUFU.RCP R9, R9 ;  /* 0x0000000900097308 */ /* 0x000e620000001000 */
[----:B-----5:R-:W-:Y:S01]  /*1f20*/  FMUL R7, R7, R50 ;  /* 0x0000003207077220 */ /* 0x020fe20000400000 */
[----:B------:R-:W-:Y:S01]  /*1f30*/  SEL R41, R41, RZ, !P2 ;  /* 0x000000ff29297207 */ /* 0x000fe20005000000 */
[----:B0-----:R-:W-:Y:S01]  /*1f40*/  FMUL R6, R6, R3 ;  /* 0x0000000306067220 */ /* 0x001fe20000400000 */
[----:B-1----:R-:W-:Y:S01]  /*1f50*/  FMUL R9, R9, R52 ;  /* 0x0000003409097220 */ /* 0x002fe20000400000 */
[----:B------:R-:W-:-:S02]  /*1f60*/  @P5 FSEL R5, R15, R0, !P4 ;  /* 0x000000000f055208 */ /* 0x000fc40006000000 */
[----:B------:R-:W-:Y:S02]  /*1f70*/  @P5 FSEL R2, R12, R13, !P4 ;  /* 0x0000000d0c025208 */ /* 0x000fe40006000000 */
[----:B------:R-:W-:Y:S02]  /*1f80*/  SEL R42, R42, RZ, !P1 ;  /* 0x000000ff2a2a7207 */ /* 0x000fe40004800000 */
[----:B--2---:R-:W-:-:S05]  /*1f90*/  SEL R45, R45, RZ, !P1 ;  /* 0x000000ff2d2d7207 */ /* 0x004fca0004800000 */
[----:B------:R-:W-:-:S04]  /*1fa0*/  FADD R11, R45, -R58 ;  /* 0x8000003a2d0b7221 */ /* 0x000fc80000000000 */
[----:B------:R-:W-:Y:S01]  /*1fb0*/  FMUL R11, R54, R11 ;  /* 0x0000000b360b7220 */ /* 0x000fe20000400000 */
[----:B------:R-:W-:Y:S02]  /*1fc0*/  SEL R34, R34, RZ, !P3 ;  /* 0x000000ff22227207 */ /* 0x000fe40005800000 */
[----:B------:R-:W-:Y:S02]  /*1fd0*/  SEL R35, R35, RZ, !P3 ;  /* 0x000000ff23237207 */ /* 0x000fe40005800000 */
[----:B----4-:R-:W-:Y:S02]  /*1fe0*/  SEL R45, R38, RZ, !P2 ;  /* 0x000000ff262d7207 */ /* 0x010fe40005000000 */
[----:B------:R-:W-:-:S03]  /*1ff0*/  SEL R38, R39, RZ, !P2 ;  /* 0x000000ff27267207 */ /* 0x000fc60005000000 */
[----:B------:R-:W-:-:S04]  /*2000*/  FADD R14, R14, -R45 ;  /* 0x8000002d0e0e7221 */ /* 0x000fc80000000000 */
[----:B------:R-:W-:Y:S01]  /*2010*/  FMUL R14, R7, R14 ;  /* 0x0000000e070e7220 */ /* 0x000fe20000400000 */
[----:B------:R-:W-:-:S05]  /*2020*/  SEL R8, R31, RZ, !P1 ;  /* 0x000000ff1f087207 */ /* 0x000fca0004800000 */
[----:B------:R-:W-:Y:S01]  /*2030*/  FFMA R3, R8, R11, R37 ;  /* 0x0000000b08037223 */ /* 0x000fe20000000025 */
[----:B------:R-:W-:Y:S01]  /*2040*/  SEL R11, R22, RZ, !P2 ;  /* 0x000000ff160b7207 */ /* 0x000fe20005000000 */
[----:B------:R-:W-:Y:S01]  /*2050*/  FADD R8, R41, -R38 ;  /* 0x8000002629087221 */ /* 0x000fe20000000000 */
[----:B------:R-:W-:Y:S02]  /*2060*/  SEL R32, R32, RZ, !P2 ;  /* 0x000000ff20207207 */ /* 0x000fe40005000000 */
[----:B------:R-:W-:Y:S02]  /*2070*/  SEL R22, R27, RZ, !P3 ;  /* 0x000000ff1b167207 */ /* 0x000fe40005800000 */
[----:B------:R-:W-:Y:S01]  /*2080*/  SEL R27, R26, RZ, !P3 ;  /* 0x000000ff1a1b7207 */ /* 0x000fe20005800000 */
[----:B------:R-:W-:Y:S01]  /*2090*/  FFMA R14, R11, R14, R32 ;  /* 0x0000000e0b0e7223 */ /* 0x000fe20000000020 */
[----:B------:R-:W-:Y:S01]  /*20a0*/  FMUL R51, R51, R8 ;  /* 0x0000000833337220 */ /* 0x000fe20000400000 */
[----:B------:R-:W-:-:S02]  /*20b0*/  FADD R11, R35, -R22 ;  /* 0x80000016230b7221 */ /* 0x000fc40000000000 */
[----:B------:R-:W-:Y:S01]  /*20c0*/  FADD R8, R34, -R27 ;  /* 0x8000001b22087221 */ /* 0x000fe20000000000 */
[----:B------:R-:W-:Y:S02]  /*20d0*/  SEL R22, R23, RZ, !P2 ;  /* 0x000000ff17167207 */ /* 0x000fe40005000000 */
[----:B------:R-:W-:Y:S01]  /*20e0*/  SEL R23, R28, RZ, !P3 ;  /* 0x000000ff1c177207 */ /* 0x000fe20005800000 */
[----:B------:R-:W-:Y:S01]  /*20f0*/  FMUL R8, R9, R8 ;  /* 0x0000000809087220 */ /* 0x000fe20000400000 */
[----:B------:R-:W-:Y:S02]  /*2100*/  FSETP.GTU.AND P6, PT, R14, RZ, PT ;  /* 0x000000ff0e00720b */ /* 0x000fe40003fcc000 */
[----:B---3--:R-:W-:Y:S02]  /*2110*/  SEL R46, R46, RZ, !P3 ;  /* 0x000000ff2e2e7207 */ /* 0x008fe40005800000 */
[----:B------:R-:W-:Y:S02]  /*2120*/  SEL R33, R33, RZ, !P2 ;  /* 0x000000ff21217207 */ /* 0x000fe40005000000 */
[----:B------:R-:W-:Y:S01]  /*2130*/  FSEL R14, R14, RZ, P6 ;  /* 0x000000ff0e0e7208 */ /* 0x000fe20003000000 */
[----:B------:R-:W-:-:S02]  /*2140*/  FFMA R8, R23, R8, R46 ;  /* 0x0000000817087223 */ /* 0x000fc4000000002e */
[----:B------:R-:W-:Y:S01]  /*2150*/  FFMA R51, R22, R51, R33 ;  /* 0x0000003316337223 */ /* 0x000fe20000000021 */
[----:B------:R-:W-:Y:S02]  /*2160*/  FSETP.GEU.AND P4, PT, R14, 6, PT ;  /* 0x40c000000e00780b */ /* 0x000fe40003f8e000 */
[----:B------:R-:W-:Y:S01]  /*2170*/  FSETP.GTU.AND P6, PT, R8, RZ, PT ;  /* 0x000000ff0800720b */ /* 0x000fe20003fcc000 */
[----:B------:R-:W-:Y:S01]  /*2180*/  FMUL R6, R6, R11 ;  /* 0x0000000b06067220 */ /* 0x000fe20000400000 */
[----:B------:R-:W-:Y:S02]  /*2190*/  SEL R29, R29, RZ, !P3 ;  /* 0x000000ff1d1d7207 */ /* 0x000fe40005800000 */
[----:B------:R-:W-:Y:S02]  /*21a0*/  SEL R12, R47, RZ, !P3 ;  /* 0x000000ff2f0c7207 */ /* 0x000fe40005800000 */
[----:B------:R-:W-:Y:S02]  /*21b0*/  FSETP.GTU.AND P5, PT, R51, RZ, PT ;  /* 0x000000ff3300720b */ /* 0x000fe40003fac000 */
[----:B------:R-:W-:Y:S01]  /*21c0*/  FSEL R8, R8, RZ, P6 ;  /* 0x000000ff08087208 */ /* 0x000fe20003000000 */
[----:B------:R-:W-:Y:S01]  /*21d0*/  FFMA R6, R29, R6, R12 ;  /* 0x000000061d067223 */ /* 0x000fe2000000000c */
[----:B------:R-:W-:-:S02]  /*21e0*/  FSEL R51, R51, RZ, P5 ;  /* 0x000000ff33337208 */ /* 0x000fc40002800000 */
[----:B------:R-:W-:Y:S02]  /*21f0*/  FSETP.NAN.AND P6, PT, R14, R14, PT ;  /* 0x0000000e0e00720b */ /* 0x000fe40003fc8000 */
[----:B------:R-:W-:Y:S02]  /*2200*/  FSETP.GEU.AND P5, PT, R8, 6, PT ;  /* 0x40c000000800780b */ /* 0x000fe40003fae000 */
[----:B------:R-:W-:Y:S02]  /*2210*/  SEL R43, R44, RZ, !P1 ;  /* 0x000000ff2c2b7207 */ /* 0x000fe40004800000 */
[----:B------:R-:W-:Y:S02]  /*2220*/  SEL R9, R16, RZ, !P0 ;  /* 0x000000ff10097207 */ /* 0x000fe40004000000 */
[----:B------:R-:W-:Y:S02]  /*2230*/  SEL R0, R18, RZ, !P0 ;  /* 0x000000ff12007207 */ /* 0x000fe40004000000 */
[----:B------:R-:W-:-:S02]  /*2240*/  @P4 FSEL R14, R14, 6, P6 ;  /* 0x40c000000e0e4808 */ /* 0x000fc40003000000 */
[----:B------:R-:W-:Y:S01]  /*2250*/  FSETP.GTU.AND P6, PT, R6, RZ, PT ;  /* 0x000000ff0600720b */ /* 0x000fe20003fcc000 */
[----:B------:R-:W-:Y:S01]  /*2260*/  FADD R43, R43, -R42 ;  /* 0x8000002a2b2b7221 */ /* 0x000fe20000000000 */
[----:B------:R-:W-:Y:S01]  /*2270*/  FSETP.GEU.AND P4, PT, R51, 6, PT ;  /* 0x40c000003300780b */ /* 0x000fe20003f8e000 */
[----:B------:R-:W-:Y:S01]  /*2280*/  FADD R0, R0, -R9 ;  /* 0x8000000900007221 */ /* 0x000fe20000000000 */
[----:B------:R-:W-:Y:S01]  /*2290*/  FSEL R11, R6, RZ, P6 ;  /* 0x000000ff060b7208 */ /* 0x000fe20003000000 */
[----:B------:R-:W-:Y:S01]  /*22a0*/  FMUL R43, R48, R43 ;  /* 0x0000002b302b7220 */ /* 0x000fe20000400000 */
[----:B------:R-:W-:Y:S02]  /*22b0*/  SEL R30, R30, RZ, !P1 ;  /* 0x000000ff1e1e7207 */ /* 0x000fe40004800000 */
[----:B------:R-:W-:Y:S02]  /*22c0*/  SEL R7, R36, RZ, !P1 ;  /* 0x000000ff24077207 */ /* 0x000fe40004800000 */
[----:B------:R-:W-:Y:S01]  /*22d0*/  FSETP.NAN.AND P6, PT, R8, R8, PT ;  /* 0x000000080800720b */ /* 0x000fe20003fc8000 */
[----:B------:R-:W-:Y:S01]  /*22e0*/  FMUL R0, R49, R0 ;  /* 0x0000000031007220 */ /* 0x000fe20000400000 */
[----:B------:R-:W-:-:S02]  /*22f0*/  SEL R13, R24, RZ, !P0 ;  /* 0x000000ff180d7207 */ /* 0x000fc40004000000 */
[----:B------:R-:W-:Y:S01]  /*2300*/  SEL R20, R20, RZ, !P0 ;  /* 0x000000ff14147207 */ /* 0x000fe20004000000 */
[----:B------:R-:W-:Y:S01]  /*2310*/  FFMA R7, R30, R43, R7 ;  /* 0x0000002b1e077223 */ /* 0x000fe20000000007 */
[----:B------:R-:W-:Y:S02]  /*2320*/  SEL R9, R19, RZ, !P0 ;  /* 0x000000ff13097207 */ /* 0x000fe40004000000 */
[----:B------:R-:W-:Y:S02]  /*2330*/  SEL R12, R17, RZ, !P0 ;  /* 0x000000ff110c7207 */ /* 0x000fe40004000000 */
[----:B------:R-:W-:Y:S02]  /*2340*/  @P5 FSEL R8, R8, 6, P6 ;  /* 0x40c0000008085808 */ /* 0x000fe40003000000 */
[----:B------:R-:W-:Y:S01]  /*2350*/  FSETP.NAN.AND P6, PT, R51, R51, PT ;  /* 0x000000333300720b */ /* 0x000fe20003fc8000 */
[----:B------:R-:W-:Y:S01]  /*2360*/  FFMA R0, R13, R0, R20 ;  /* 0x000000000d007223 */ /* 0x000fe20000000014 */
[----:B------:R-:W-:Y:S01]  /*2370*/  FSETP.GEU.AND P5, PT, R11, 6, PT ;  /* 0x40c000000b00780b */ /* 0x000fe20003fae000 */
[----:B------:R-:W-:Y:S01]  /*2380*/  FADD R9, R9, -R12 ;  /* 0x8000000c09097221 */ /* 0x000fe20000000000 */
[----:B------:R-:W-:-:S02]  /*2390*/  @P4 FSEL R51, R51, 6, P6 ;  /* 0x40c0000033334808 */ /* 0x000fc40003000000 */
[----:B------:R-:W-:Y:S01]  /*23a0*/  FSETP.GTU.AND P4, PT, R7, RZ, PT ;  /* 0x000000ff0700720b */ /* 0x000fe20003f8c000 */
[----:B------:R-:W-:Y:S01]  /*23b0*/  FMUL R9, R10, R9 ;  /* 0x000000090a097220 */ /* 0x000fe20000400000 */
[----:B------:R-:W-:Y:S02]  /*23c0*/  SEL R6, R25, RZ, !P0 ;  /* 0x000000ff19067207 */ /* 0x000fe40004000000 */
[----:B------:R-:W-:Y:S02]  /*23d0*/  SEL R21, R21, RZ, !P0 ;  /* 0x000000ff15157207 */ /* 0x000fe40004000000 */
[----:B------:R-:W-:Y:S02]  /*23e0*/  FSETP.GTU.AND P6, PT, R0, RZ, PT ;  /* 0x000000ff0000720b */ /* 0x000fe40003fcc000 */
[----:B------:R-:W-:Y:S02]  /*23f0*/  FSEL R16, R7, RZ, P4 ;  /* 0x000000ff07107208 */ /* 0x000fe40002000000 */
[----:B------:R-:W-:Y:S01]  /*2400*/  FSETP.GTU.AND P4, PT, R3, RZ, PT ;  /* 0x000000ff0300720b */ /* 0x000fe20003f8c000 */
[----:B------:R-:W-:Y:S01]  /*2410*/  FFMA R9, R6, R9, R21 ;  /* 0x0000000906097223 */ /* 0x000fe20000000015 */
[----:B------:R-:W-:Y:S01]  /*2420*/  FSEL R13, R0, RZ, P6 ;  /* 0x000000ff000d7208 */ /* 0x000fe20003000000 */
[----:B------:R-:W0:Y:S01]  /*2430*/  LDC.64 R6, c[0x0][0x350] ;  /* 0x0000d400ff067b82 */ /* 0x000e220000000a00 */
[----:B------:R-:W-:-:S02]  /*2440*/  FSETP.NAN.AND P6, PT, R11, R11, PT ;  /* 0x0000000b0b00720b */ /* 0x000fc40003fc8000 */
[----:B------:R-:W-:Y:S02]  /*2450*/  FSEL R17, R3, RZ, P4 ;  /* 0x000000ff03117208 */ /* 0x000fe40002000000 */
[----:B------:R-:W-:Y:S02]  /*2460*/  FSETP.GEU.AND P4, PT, R16, 6, PT ;  /* 0x40c000001000780b */ /* 0x000fe40003f8e000 */
[----:B------:R-:W-:Y:S02]  /*2470*/  @P5 FSEL R11, R11, 6, P6 ;  /* 0x40c000000b0b5808 */ /* 0x000fe40003000000 */
[----:B------:R-:W-:Y:S02]  /*2480*/  FSETP.GTU.AND P6, PT, R9, RZ, PT ;  /* 0x000000ff0900720b */ /* 0x000fe40003fcc000 */
[----:B------:R-:W-:Y:S02]  /*2490*/  FSETP.GEU.AND P5, PT, R17, 6, PT ;  /* 0x40c000001100780b */ /* 0x000fe40003fae000 */
[----:B------:R-:W-:-:S02]  /*24a0*/  FSEL R0, R9, RZ, P6 ;  /* 0x000000ff09007208 */ /* 0x000fc40003000000 */
[----:B------:R-:W-:Y:S02]  /*24b0*/  @P2 FSEL R14, R8, R5, !P3 ;  /* 0x00000005080e2208 */ /* 0x000fe40005800000 */
[----:B------:R-:W-:Y:S02]  /*24c0*/  @P2 FSEL R51, R11, R2, !P3 ;  /* 0x000000020b332208 */ /* 0x000fe40005800000 */
[----:B------:R-:W-:Y:S02]  /*24d0*/  FSETP.NAN.AND P6, PT, R16, R16, PT ;  /* 0x000000101000720b */ /* 0x000fe40003fc8000 */
[----:B------:R-:W-:Y:S02]  /*24e0*/  FSETP.GEU.AND P2, PT, R13, 6, PT ;  /* 0x40c000000d00780b */ /* 0x000fe40003f4e000 */
[----:B------:R-:W-:Y:S02]  /*24f0*/  FSETP.GEU.AND P3, PT, R0, 6, PT ;  /* 0x40c000000000780b */ /* 0x000fe40003f6e000 */
[----:B------:R-:W-:-:S02]  /*2500*/  @P4 FSEL R16, R16, 6, P6 ;  /* 0x40c0000010104808 */ /* 0x000fc40003000000 */
[----:B------:R-:W-:-:S04]  /*2510*/  FSETP.NAN.AND P4, PT, R17, R17, PT ;  /* 0x000000111100720b */ /* 0x000fc80003f88000 */
[----:B------:R-:W-:Y:S02]  /*2520*/  @P5 FSEL R17, R17, 6, P4 ;  /* 0x40c0000011115808 */ /* 0x000fe40002000000 */
[C---:B------:R-:W-:Y:S02]  /*2530*/  FSETP.NAN.AND P5, PT, R13.reuse, R13, PT ;  /* 0x0000000d0d00720b */ /* 0x040fe40003fa8000 */
[C---:B------:R-:W-:Y:S02]  /*2540*/  FSETP.NAN.AND P4, PT, R0.reuse, R0, PT ;  /* 0x000000000000720b */ /* 0x040fe40003f88000 */
[----:B------:R-:W-:Y:S02]  /*2550*/  @P2 FSEL R13, R13, 6, P5 ;  /* 0x40c000000d0d2808 */ /* 0x000fe40002800000 */
[----:B------:R-:W-:Y:S01]  /*2560*/  @P3 FSEL R0, R0, 6, P4 ;  /* 0x40c0000000003808 */ /* 0x000fe20002000000 */
[----:B0-----:R-:W-:Y:S01]  /*2570*/  IMAD.WIDE R4, R4, 0x4, R6 ;  /* 0x0000000404047825 */ /* 0x001fe200078e0206 */
[----:B------:R-:W-:-:S02]  /*2580*/  @P1 FSEL R16, R13, R14, !P0 ;  /* 0x0000000e0d101208 */ /* 0x000fc40004000000 */
[----:B------:R-:W-:-:S05]  /*2590*/  @P1 FSEL R17, R0, R51, !P0 ;  /* 0x0000003300111208 */ /* 0x000fca0004000000 */
[----:B------:R-:W-:Y:S01]  /*25a0*/  STG.E.64 desc[UR4][R4.64], R16 ;  /* 0x0000001004007986 */ /* 0x000fe2000c101b04 */
[----:B------:R-:W-:Y:S05]  /*25b0*/  EXIT ;  /* 0x000000000000794d */ /* 0x000fea0003800000 */
.L_x_0:
[----:B------:R-:W-:-:S00]  /*25c0*/  BRA `(.L_x_0) ;  /* 0xfffffffc00fc7947 */ /* 0x000fc0000383ffff */
[----:B------:R-:W-:-:S00]  /*25d0*/  NOP ;  /* 0x0000000000007918 */ /* 0x000fc00000000000 */
        /* <DEDUP_REMOVED lines=10> */
.L_x_1:


//--------------------- .nv.global.init           --------------------------
	.section	.nv.global.init,"aw",@progbits
.nv.global.init:
	.type		_$_str,@object
	.size		_$_str,(_$_str_$_2 - _$_str)
_$_str:
        /*0000*/ 	.byte	0x5f, 0x5f, 0x43, 0x55, 0x44, 0x41, 0x5f, 0x46, 0x54, 0x5a, 0x00
	.type		_$_str_$_2,@object
	.size		_$_str_$_2,(.L_1 - _$_str_$_2)
_$_str_$_2:
        /*000b*/ 	.byte	0x5f, 0x5f, 0x43, 0x55, 0x44, 0x41, 0x5f, 0x50, 0x52, 0x45, 0x43, 0x5f, 0x53, 0x51, 0x52, 0x54
        /*001b*/ 	.byte	0x00
.L_1:


//--------------------- .nv.constant0.triton_poi_fused_cat_48 --------------------------
	.section	.nv.constant0.triton_poi_fused_cat_48,"a",@progbits
	.sectionflags	@""
	.align	4
.nv.constant0.triton_poi_fused_cat_48:
	.zero		860
